// auto-generated by cutlass_sweep.gemm — config: {"arch": "sm_90", "cluster_m": 1, "cluster_n": 1, "dtype": "bf16", "dtype_b": "bf16", "layout": "nt", "stages": 3, "tile_k": 32, "tile_m": 64, "tile_n": 128}
#include "cutlass/cutlass.h"
#include "cutlass/gemm/collective/collective_builder.hpp"
#include "cutlass/gemm/device/gemm_universal_adapter.h"
#include "cutlass/gemm/kernel/gemm_universal.hpp"
#include "cutlass/epilogue/collective/collective_builder.hpp"

using ElemA = cutlass::bfloat16_t;
using ElemB = cutlass::bfloat16_t;
using ElemCD = cutlass::bfloat16_t;
using Acc  = float;
using TileShape    = cute::Shape<cute::_64, cute::_128, cute::_32>;
using ClusterShape = cute::Shape<cute::_1, cute::_1, cute::_1>;

using CollectiveEpilogue = typename cutlass::epilogue::collective::CollectiveBuilder<
    cutlass::arch::Sm90, cutlass::arch::OpClassTensorOp,
    TileShape, ClusterShape,
    cutlass::epilogue::collective::EpilogueTileAuto,
    Acc, Acc,
    ElemCD, cutlass::layout::RowMajor, 128 / cutlass::sizeof_bits<ElemCD>::value,
    ElemCD, cutlass::layout::RowMajor, 128 / cutlass::sizeof_bits<ElemCD>::value,
    cutlass::epilogue::collective::EpilogueScheduleAuto
  >::CollectiveOp;

using CollectiveMainloop = typename cutlass::gemm::collective::CollectiveBuilder<
    cutlass::arch::Sm90, cutlass::arch::OpClassTensorOp,
    ElemA, cutlass::layout::RowMajor, 128 / cutlass::sizeof_bits<ElemA>::value,
    ElemB, cutlass::layout::ColumnMajor, 128 / cutlass::sizeof_bits<ElemB>::value,
    Acc,
    TileShape, ClusterShape,
    cutlass::gemm::collective::StageCount<3>,
    cutlass::gemm::collective::KernelScheduleAuto
  >::CollectiveOp;

using GemmKernel = cutlass::gemm::kernel::GemmUniversal<
    cute::Shape<int,int,int,int>,
    CollectiveMainloop,
    CollectiveEpilogue
>;
using Gemm = cutlass::gemm::device::GemmUniversalAdapter<GemmKernel>;

// Force the device kernel symbol into the cubin without needing a host main.
auto* _anchor = &cutlass::device_kernel<GemmKernel>;


// ===== COMPILED SASS (sm_90a) =====

	.target	sm_90a

	.elftype	@"ET_EXEC"


//--------------------- .note.nv.tkinfo           --------------------------
	.section	.note.nv.tkinfo,"",@"SHT_NOTE"
	.sectionflags	@"SHF_NOTE_NV_TKINFO"
	.tkinfo
        /*0018*/ 	.word	0x00000002
        /*0030*/ 	.string	""
        /*0030*/ 	.string	"ptxas"
        /*0030*/ 	.string	"Cuda compilation tools, release 13.0, V13.0.88"
        /*0030*/ 	.string	"Build cuda_13.0.r13.0/compiler.36424714_0"
        /*0030*/ 	.string	"-arch sm_90a -m 64 "



//--------------------- .note.nv.cuinfo           --------------------------
	.section	.note.nv.cuinfo,"",@"SHT_NOTE"
	.sectionflags	@"SHF_NOTE_NV_CUINFO"
        /*0018*/ 	.short	0x0002
        /*001a*/ 	.short	0x005a
        /*001c*/ 	.short	0x0082
	.zero		2


//--------------------- .nv.info                  --------------------------
	.section	.nv.info,"",@"SHT_CUDA_INFO"
	.align	4


	//----- nvinfo : EIATTR_REGCOUNT
	.align		4
        /*0000*/ 	.byte	0x04, 0x2f
        /*0002*/ 	.short	(.L_15 - .L_14)
	.align		4
.L_14:
        /*0004*/ 	.word	index@(_ZN7cutlass13device_kernelINS_4gemm6kernel13GemmUniversalIN4cute5tupleIJiiiiEEENS1_10collective13CollectiveMmaINS1_34MainloopSm90TmaGmmaWarpSpecializedILi3ENS5_IJNS4_1CILi1EEESB_SB_EEENS1_32KernelTmaWarpSpecializedPingpongEEENS5_IJNSA_ILi64EEENSA_ILi128EEENSA_ILi32EEEEEENS_10bfloat16_tENS5_IJlSB_lEEESJ_SK_NS4_8TiledMMAINS4_8MMA_AtomIJNS4_4SM904GMMA28MMA_64x128x16_F32BF16BF16_SSILNSO_5MajorE0ELSQ_0ELNSO_7ScaleInE1ELSR_1EEEEEENS4_6LayoutISC_NS5_IJNSA_ILi0EEESV_SV_EEEEENS5_IJNS4_10UnderscoreESY_SY_EEEEENS4_13SM90_TMA_LOADENS4_14ComposedLayoutINS4_7SwizzleILi2ELi4ELi3EEENS4_18smem_ptr_flag_bitsILi16EEENSU_INS5_IJNSA_ILi8EEESH_EEENS5_IJSH_SB_EEEEEEEvNS4_8identityES11_S1B_vS1C_EENS_8epilogue10collective6detail29Sm90TmaWarpSpecializedAdapterINS1F_15DefaultEpilogueISJ_SK_SK_NS1E_6thread17LinearCombinationISJ_Li1EffLNS1J_9ScaleType4KindE0ELNS_15FloatRoundStyleE2ESJ_EENS1_15EpilogueDefaultEEEEEvvEEEEvNT_6ParamsE)
        /*0008*/ 	.word	0x000000a8


	//----- nvinfo : EIATTR_FRAME_SIZE
	.align		4
.L_15:
        /*000c*/ 	.byte	0x04, 0x11
        /*000e*/ 	.short	(.L_17 - .L_16)
	.align		4
.L_16:
        /*0010*/ 	.word	index@(_ZN7cutlass13device_kernelINS_4gemm6kernel13GemmUniversalIN4cute5tupleIJiiiiEEENS1_10collective13CollectiveMmaINS1_34MainloopSm90TmaGmmaWarpSpecializedILi3ENS5_IJNS4_1CILi1EEESB_SB_EEENS1_32KernelTmaWarpSpecializedPingpongEEENS5_IJNSA_ILi64EEENSA_ILi128EEENSA_ILi32EEEEEENS_10bfloat16_tENS5_IJlSB_lEEESJ_SK_NS4_8TiledMMAINS4_8MMA_AtomIJNS4_4SM904GMMA28MMA_64x128x16_F32BF16BF16_SSILNSO_5MajorE0ELSQ_0ELNSO_7ScaleInE1ELSR_1EEEEEENS4_6LayoutISC_NS5_IJNSA_ILi0EEESV_SV_EEEEENS5_IJNS4_10UnderscoreESY_SY_EEEEENS4_13SM90_TMA_LOADENS4_14ComposedLayoutINS4_7SwizzleILi2ELi4ELi3EEENS4_18smem_ptr_flag_bitsILi16EEENSU_INS5_IJNSA_ILi8EEESH_EEENS5_IJSH_SB_EEEEEEEvNS4_8identityES11_S1B_vS1C_EENS_8epilogue10collective6detail29Sm90TmaWarpSpecializedAdapterINS1F_15DefaultEpilogueISJ_SK_SK_NS1E_6thread17LinearCombinationISJ_Li1EffLNS1J_9ScaleType4KindE0ELNS_15FloatRoundStyleE2ESJ_EENS1_15EpilogueDefaultEEEEEvvEEEEvNT_6ParamsE)
        /*0014*/ 	.word	0x00000008


	//----- nvinfo : EIATTR_MIN_STACK_SIZE
	.align		4
.L_17:
        /*0018*/ 	.byte	0x04, 0x12
        /*001a*/ 	.short	(.L_19 - .L_18)
	.align		4
.L_18:
        /*001c*/ 	.word	index@(_ZN7cutlass13device_kernelINS_4gemm6kernel13GemmUniversalIN4cute5tupleIJiiiiEEENS1_10collective13CollectiveMmaINS1_34MainloopSm90TmaGmmaWarpSpecializedILi3ENS5_IJNS4_1CILi1EEESB_SB_EEENS1_32KernelTmaWarpSpecializedPingpongEEENS5_IJNSA_ILi64EEENSA_ILi128EEENSA_ILi32EEEEEENS_10bfloat16_tENS5_IJlSB_lEEESJ_SK_NS4_8TiledMMAINS4_8MMA_AtomIJNS4_4SM904GMMA28MMA_64x128x16_F32BF16BF16_SSILNSO_5MajorE0ELSQ_0ELNSO_7ScaleInE1ELSR_1EEEEEENS4_6LayoutISC_NS5_IJNSA_ILi0EEESV_SV_EEEEENS5_IJNS4_10UnderscoreESY_SY_EEEEENS4_13SM90_TMA_LOADENS4_14ComposedLayoutINS4_7SwizzleILi2ELi4ELi3EEENS4_18smem_ptr_flag_bitsILi16EEENSU_INS5_IJNSA_ILi8EEESH_EEENS5_IJSH_SB_EEEEEEEvNS4_8identityES11_S1B_vS1C_EENS_8epilogue10collective6detail29Sm90TmaWarpSpecializedAdapterINS1F_15DefaultEpilogueISJ_SK_SK_NS1E_6thread17LinearCombinationISJ_Li1EffLNS1J_9ScaleType4KindE0ELNS_15FloatRoundStyleE2ESJ_EENS1_15EpilogueDefaultEEEEEvvEEEEvNT_6ParamsE)
        /*0020*/ 	.word	0x00000008
.L_19:


//--------------------- .nv.compat                --------------------------
	.section	.nv.compat,"",@"SHT_CUDA_COMPAT_INFO"
	.align	4
        /*0000*/ 	.byte	0x02, 0x09, 0x01, 0x00, 0x02, 0x02, 0x04, 0x00, 0x02, 0x05, 0x05, 0x00, 0x03, 0x07, 0x01, 0x01
        /*0010*/ 	.byte	0x02, 0x03, 0x01, 0x00, 0x02, 0x06, 0x01, 0x00, 0x04, 0x0b, 0x08, 0x00, 0x00, 0x00, 0x00, 0x00
        /*0020*/ 	.byte	0x00, 0x00, 0x00, 0x00


//--------------------- .nv.info._ZN7cutlass13device_kernelINS_4gemm6kernel13GemmUniversalIN4cute5tupleIJiiiiEEENS1_10collective13CollectiveMmaINS1_34MainloopSm90TmaGmmaWarpSpecializedILi3ENS5_IJNS4_1CILi1EEESB_SB_EEENS1_32KernelTmaWarpSpecializedPingpongEEENS5_IJNSA_ILi64EEENSA_ILi128EEENSA_ILi32EEEEEENS_10bfloat16_tENS5_IJlSB_lEEESJ_SK_NS4_8TiledMMAINS4_8MMA_AtomIJNS4_4SM904GMMA28MMA_64x128x16_F32BF16BF16_SSILNSO_5MajorE0ELSQ_0ELNSO_7ScaleInE1ELSR_1EEEEEENS4_6LayoutISC_NS5_IJNSA_ILi0EEESV_SV_EEEEENS5_IJNS4_10UnderscoreESY_SY_EEEEENS4_13SM90_TMA_LOADENS4_14ComposedLayoutINS4_7SwizzleILi2ELi4ELi3EEENS4_18smem_ptr_flag_bitsILi16EEENSU_INS5_IJNSA_ILi8EEESH_EEENS5_IJSH_SB_EEEEEEEvNS4_8identityES11_S1B_vS1C_EENS_8epilogue10collective6detail29Sm90TmaWarpSpecializedAdapterINS1F_15DefaultEpilogueISJ_SK_SK_NS1E_6thread17LinearCombinationISJ_Li1EffLNS1J_9ScaleType4KindE0ELNS_15FloatRoundStyleE2ESJ_EENS1_15EpilogueDefaultEEEEEvvEEEEvNT_6ParamsE --------------------------
	.section	.nv.info._ZN7cutlass13device_kernelINS_4gemm6kernel13GemmUniversalIN4cute5tupleIJiiiiEEENS1_10collective13CollectiveMmaINS1_34MainloopSm90TmaGmmaWarpSpecializedILi3ENS5_IJNS4_1CILi1EEESB_SB_EEENS1_32KernelTmaWarpSpecializedPingpongEEENS5_IJNSA_ILi64EEENSA_ILi128EEENSA_ILi32EEEEEENS_10bfloat16_tENS5_IJlSB_lEEESJ_SK_NS4_8TiledMMAINS4_8MMA_AtomIJNS4_4SM904GMMA28MMA_64x128x16_F32BF16BF16_SSILNSO_5MajorE0ELSQ_0ELNSO_7ScaleInE1ELSR_1EEEEEENS4_6LayoutISC_NS5_IJNSA_ILi0EEESV_SV_EEEEENS5_IJNS4_10UnderscoreESY_SY_EEEEENS4_13SM90_TMA_LOADENS4_14ComposedLayoutINS4_7SwizzleILi2ELi4ELi3EEENS4_18smem_ptr_flag_bitsILi16EEENSU_INS5_IJNSA_ILi8EEESH_EEENS5_IJSH_SB_EEEEEEEvNS4_8identityES11_S1B_vS1C_EENS_8epilogue10collective6detail29Sm90TmaWarpSpecializedAdapterINS1F_15DefaultEpilogueISJ_SK_SK_NS1E_6thread17LinearCombinationISJ_Li1EffLNS1J_9ScaleType4KindE0ELNS_15FloatRoundStyleE2ESJ_EENS1_15EpilogueDefaultEEEEEvvEEEEvNT_6ParamsE,"",@"SHT_CUDA_INFO"
	.sectionflags	@""
	.align	4


	//----- nvinfo : EIATTR_CUDA_API_VERSION
	.align		4
        /*0000*/ 	.byte	0x04, 0x37
        /*0002*/ 	.short	(.L_21 - .L_20)
.L_20:
        /*0004*/ 	.word	0x00000082


	//----- nvinfo : EIATTR_KPARAM_INFO
	.align		4
.L_21:
        /*0008*/ 	.byte	0x04, 0x17
        /*000a*/ 	.short	(.L_23 - .L_22)
.L_22:
        /*000c*/ 	.word	0x00000000
        /*0010*/ 	.short	0x0000
        /*0012*/ 	.short	0x0070
        /*0014*/ 	.byte	0x00, 0xf0, 0x01, 0x10


	//----- nvinfo : EIATTR_SPARSE_MMA_MASK
	.align		4
.L_23:
        /*0018*/ 	.byte	0x03, 0x50
        /*001a*/ 	.short	0x0000


	//----- nvinfo : EIATTR_MAXREG_COUNT
	.align		4
        /*001c*/ 	.byte	0x03, 0x1b
        /*001e*/ 	.short	0x00a8


	//----- nvinfo : EIATTR_NUM_BARRIERS
	.align		4
        /*0020*/ 	.byte	0x02, 0x4c
        /*0022*/ 	.byte	0x01
	.zero		1


	//----- nvinfo : EIATTR_EXTERNS
	.align		4
        /*0024*/ 	.byte	0x04, 0x0f
        /*0026*/ 	.short	(.L_25 - .L_24)


	//   ....[0]....
	.align		4
.L_24:
        /*0028*/ 	.word	index@(__assertfail)


	//----- nvinfo : EIATTR_ANNOTATIONS
	.align		4
.L_25:
        /*002c*/ 	.byte	0x04, 0x55
        /*002e*/ 	.short	(.L_27 - .L_26)


	//   ....[0]....
.L_26:
        /*0030*/ 	.word	0x00000001
        /*0034*/ 	.byte	0xb0, 0x0a, 0x00, 0x00, 0x01, 0x00, 0x00, 0x00, 0xd0, 0x5e, 0x00, 0x00, 0x01, 0x00, 0x00, 0x00
        /*0044*/ 	.byte	0xe0, 0x6a, 0x00, 0x00


	//----- nvinfo : EIATTR_MERCURY_ISA_VERSION
	.align		4
.L_27:
        /*0048*/ 	.byte	0x03, 0x5f
        /*004a*/ 	.short	0x0101


	//----- nvinfo : EIATTR_INT_WARP_WIDE_INSTR_OFFSETS
	.align		4
        /*004c*/ 	.byte	0x04, 0x31
        /*004e*/ 	.short	(.L_29 - .L_28)


	//   ....[0]....
.L_28:
        /*0050*/ 	.word	0x000003c0


	//   ....[1]....
        /*0054*/ 	.word	0x000003e0


	//   ....[2]....
        /*0058*/ 	.word	0x00000460


	//   ....[3]....
        /*005c*/ 	.word	0x00000470


	//   ....[4]....
        /*0060*/ 	.word	0x00000480


	//   ....[5]....
        /*0064*/ 	.word	0x000004a0


	//   ....[6]....
        /*0068*/ 	.word	0x00000530


	//   ....[7]....
        /*006c*/ 	.word	0x00000550


	//----- nvinfo : EIATTR_COOP_GROUP_MASK_REGIDS
	.align		4
.L_29:
        /*0070*/ 	.byte	0x04, 0x29
        /*0072*/ 	.short	(.L_31 - .L_30)


	//   ....[0]....
.L_30:
        /*0074*/ 	.word	0xffffffff


	//   ....[1]....
        /*0078*/ 	.word	0xffffffff


	//   ....[2]....
        /*007c*/ 	.word	0xffffffff


	//   ....[3]....
        /*0080*/ 	.word	0xffffffff


	//   ....[4]....
        /*0084*/ 	.word	0xffffffff


	//   ....[5]....
        /*0088*/ 	.word	0xffffffff


	//----- nvinfo : EIATTR_COOP_GROUP_INSTR_OFFSETS
	.align		4
.L_31:
        /*008c*/ 	.byte	0x04, 0x28
        /*008e*/ 	.short	(.L_33 - .L_32)


	//   ....[0]....
.L_32:
        /*0090*/ 	.word	0x00000070


	//   ....[1]....
        /*0094*/ 	.word	0x00000080


	//   ....[2]....
        /*0098*/ 	.word	0x00000140


	//   ....[3]....
        /*009c*/ 	.word	0x000002b0


	//   ....[4]....
        /*00a0*/ 	.word	0x000002f0


	//   ....[5]....
        /*00a4*/ 	.word	0x00000340


	//----- nvinfo : EIATTR_REG_RECONFIG
	.align		4
.L_33:
        /*00a8*/ 	.byte	0x01, 0x54
	.zero		2


	//----- nvinfo : EIATTR_SYSCALL_OFFSETS
	.align		4
        /*00ac*/ 	.byte	0x04, 0x46
        /*00ae*/ 	.short	(.L_35 - .L_34)


	//   ....[0]....
.L_34:
        /*00b0*/ 	.word	0x000015e0


	//----- nvinfo : EIATTR_MBARRIER_INSTR_OFFSETS
	.align		4
.L_35:
        /*00b4*/ 	.byte	0x04, 0x39
        /*00b6*/ 	.short	(.L_37 - .L_36)


	//   ....[0]....
.L_36:
        /*00b8*/ 	.word	0x00000240
        /*00bc*/ 	.word	0x000000ff
        /*00c0*/ 	.word	0x00000000
        /*00c4*/ 	.short	0x0100
        /*00c6*/ 	.byte	0x08
	.zero		1


	//   ....[1]....
        /*00c8*/ 	.word	0x00000250
        /*00cc*/ 	.word	0x000000ff
        /*00d0*/ 	.word	0x00000018
        /*00d4*/ 	.short	0x0100
        /*00d6*/ 	.byte	0x08
	.zero		1


	//   ....[2]....
        /*00d8*/ 	.word	0x00000260
        /*00dc*/ 	.word	0x000000ff
        /*00e0*/ 	.word	0x00000008
        /*00e4*/ 	.short	0x0100
        /*00e6*/ 	.byte	0x08
	.zero		1


	//   ....[3]....
        /*00e8*/ 	.word	0x00000270
        /*00ec*/ 	.word	0x000000ff
        /*00f0*/ 	.word	0x00000020
        /*00f4*/ 	.short	0x0100
        /*00f6*/ 	.byte	0x08
	.zero		1


	//   ....[4]....
        /*00f8*/ 	.word	0x00000280
        /*00fc*/ 	.word	0x000000ff
        /*0100*/ 	.word	0x00000010
        /*0104*/ 	.short	0x0100
        /*0106*/ 	.byte	0x08
	.zero		1


	//   ....[5]....
        /*0108*/ 	.word	0x00000290
        /*010c*/ 	.word	0x000000ff
        /*0110*/ 	.word	0x00000028
        /*0114*/ 	.short	0x0100
        /*0116*/ 	.byte	0x08
	.zero		1


	//   ....[6]....
        /*0118*/ 	.word	0x00000590
        /*011c*/ 	.word	0x000000ff
        /*0120*/ 	.word	0x00000060
        /*0124*/ 	.short	0x0100
        /*0126*/ 	.byte	0x08
	.zero		1


	//   ....[7]....
        /*0128*/ 	.word	0x00000600
        /*012c*/ 	.word	0x000000ff
        /*0130*/ 	.word	0x00000068
        /*0134*/ 	.short	0x0100
        /*0136*/ 	.byte	0x08
	.zero		1


	//   ....[8]....
        /*0138*/ 	.word	0x00000620
        /*013c*/ 	.word	0x000000ff
        /*0140*/ 	.word	0x00000040
        /*0144*/ 	.short	0x0100
        /*0146*/ 	.byte	0x09
	.zero		1


	//   ....[9]....
        /*0148*/ 	.word	0x00000630
        /*014c*/ 	.word	0x000000ff
        /*0150*/ 	.word	0x00000048
        /*0154*/ 	.short	0x0100
        /*0156*/ 	.byte	0x09
	.zero		1


	//   ....[10]....
        /*0158*/ 	.word	0x00000640
        /*015c*/ 	.word	0x000000ff
        /*0160*/ 	.word	0x00000050
        /*0164*/ 	.short	0x0100
        /*0166*/ 	.byte	0x09
	.zero		1


	//   ....[11]....
        /*0168*/ 	.word	0x00000650
        /*016c*/ 	.word	0x000000ff
        /*0170*/ 	.word	0x00000058
        /*0174*/ 	.short	0x0100
        /*0176*/ 	.byte	0x09
	.zero		1


	//   ....[12]....
        /*0178*/ 	.word	0x000014c0
        /*017c*/ 	.word	0x0000005d
        /*0180*/ 	.word	0x00000000
        /*0184*/ 	.short	0x010a
        /*0186*/ 	.byte	0x2a
	.zero		1


	//   ....[13]....
        /*0188*/ 	.word	0x00001660
        /*018c*/ 	.word	0x00000003
        /*0190*/ 	.word	0x00000000
        /*0194*/ 	.short	0x010a
        /*0196*/ 	.byte	0x3f
	.zero		1


	//   ....[14]....
        /*0198*/ 	.word	0x000016a0
        /*019c*/ 	.word	0x00000003
        /*01a0*/ 	.word	0x00000000
        /*01a4*/ 	.short	0x010a
        /*01a6*/ 	.byte	0x3f
	.zero		1


	//   ....[15]....
        /*01a8*/ 	.word	0x000018a0
        /*01ac*/ 	.word	0x000000ff
        /*01b0*/ 	.word	0x00000000
        /*01b4*/ 	.short	0x010a
        /*01b6*/ 	.byte	0x04
	.zero		1


	//   ....[16]....
        /*01b8*/ 	.word	0x000018e0
        /*01bc*/ 	.word	0x000000ff
        /*01c0*/ 	.word	0x00000000
        /*01c4*/ 	.short	0x010a
        /*01c6*/ 	.byte	0x04
	.zero		1


	//   ....[17]....
        /*01c8*/ 	.word	0x00001a40
        /*01cc*/ 	.word	0x000000ff
        /*01d0*/ 	.word	0x00000000
        /*01d4*/ 	.short	0x0101
        /*01d6*/ 	.byte	0x04
	.zero		1


	//   ....[18]....
        /*01d8*/ 	.word	0x00001b30
        /*01dc*/ 	.word	0x0000005e
        /*01e0*/ 	.word	0x00000000
        /*01e4*/ 	.short	0x0101
        /*01e6*/ 	.byte	0x2f
	.zero		1


	//   ....[19]....
        /*01e8*/ 	.word	0x00001c00
        /*01ec*/ 	.word	0x000000ff
        /*01f0*/ 	.word	0x00000000
        /*01f4*/ 	.short	0x0101
        /*01f6*/ 	.byte	0x06
	.zero		1


	//   ....[20]....
        /*01f8*/ 	.word	0x00001cb0
        /*01fc*/ 	.word	0x0000005d
        /*0200*/ 	.word	0x00000010
        /*0204*/ 	.short	0x010a
        /*0206*/ 	.byte	0x2a
	.zero		1


	//   ....[21]....
        /*0208*/ 	.word	0x00005ef0
        /*020c*/ 	.word	0x00000060
        /*0210*/ 	.word	0x00000000
        /*0214*/ 	.short	0x0101
        /*0216*/ 	.byte	0x2f
	.zero		1


	//   ....[22]....
        /*0218*/ 	.word	0x00006850
        /*021c*/ 	.word	0x0000000a
        /*0220*/ 	.word	0x00000018
        /*0224*/ 	.short	0x010a
        /*0226*/ 	.byte	0x3f
	.zero		1


	//   ....[23]....
        /*0228*/ 	.word	0x00006bf0
        /*022c*/ 	.word	0x00000005
        /*0230*/ 	.word	0x00000068
        /*0234*/ 	.short	0x0101
        /*0236*/ 	.byte	0x3f
	.zero		1


	//   ....[24]....
        /*0238*/ 	.word	0x00007370
        /*023c*/ 	.word	0x00000009
        /*0240*/ 	.word	0x00000000
        /*0244*/ 	.short	0x010a
        /*0246*/ 	.byte	0x3f
	.zero		1


	//   ....[25]....
        /*0248*/ 	.word	0x000073f0
        /*024c*/ 	.word	0x00000006
        /*0250*/ 	.word	0x00000000
        /*0254*/ 	.short	0x010a
        /*0256*/ 	.byte	0x3f
	.zero		1


	//   ....[26]....
        /*0258*/ 	.word	0x00007480
        /*025c*/ 	.word	0x00000003
        /*0260*/ 	.word	0x00000000
        /*0264*/ 	.short	0x010a
        /*0266*/ 	.byte	0x3f
	.zero		1


	//   ....[27]....
        /*0268*/ 	.word	0x000074e0
        /*026c*/ 	.word	0x0000005f
        /*0270*/ 	.word	0x00000000
        /*0274*/ 	.short	0x010a
        /*0276*/ 	.byte	0x3f
	.zero		1


	//   ....[28]....
        /*0278*/ 	.word	0x00007530
        /*027c*/ 	.word	0x00000003
        /*0280*/ 	.word	0x00000000
        /*0284*/ 	.short	0x010a
        /*0286*/ 	.byte	0x3f
	.zero		1


	//   ....[29]....
        /*0288*/ 	.word	0x00007590
        /*028c*/ 	.word	0x00000004
        /*0290*/ 	.word	0x00000000
        /*0294*/ 	.short	0x010a
        /*0296*/ 	.byte	0x3f
	.zero		1


	//   ....[30]....
        /*0298*/ 	.word	0x000075e0
        /*029c*/ 	.word	0x0000005f
        /*02a0*/ 	.word	0x00000010
        /*02a4*/ 	.short	0x010a
        /*02a6*/ 	.byte	0x3f
	.zero		1


	//   ....[31]....
        /*02a8*/ 	.word	0x000076b0
        /*02ac*/ 	.word	0x0000000a
        /*02b0*/ 	.word	0x00000018
        /*02b4*/ 	.short	0x010a
        /*02b6*/ 	.byte	0x3f
	.zero		1


	//   ....[32]....
        /*02b8*/ 	.word	0x00007780
        /*02bc*/ 	.word	0x00000009
        /*02c0*/ 	.word	0x00000000
        /*02c4*/ 	.short	0x010a
        /*02c6*/ 	.byte	0x3f
	.zero		1


	//   ....[33]....
        /*02c8*/ 	.word	0x000077d0
        /*02cc*/ 	.word	0x00000006
        /*02d0*/ 	.word	0x00000000
        /*02d4*/ 	.short	0x010a
        /*02d6*/ 	.byte	0x3f
	.zero		1


	//----- nvinfo : EIATTR_NUM_MBARRIERS
	.align		4
.L_37:
        /*02d8*/ 	.byte	0x03, 0x38
        /*02da*/ 	.short	0x000c


	//----- nvinfo : EIATTR_EXIT_INSTR_OFFSETS
	.align		4
        /*02dc*/ 	.byte	0x04, 0x1c
        /*02de*/ 	.short	(.L_39 - .L_38)


	//   ....[0]....
.L_38:
        /*02e0*/ 	.word	0x00001160


	//   ....[1]....
        /*02e4*/ 	.word	0x000011c0


	//   ....[2]....
        /*02e8*/ 	.word	0x00006580


	//   ....[3]....
        /*02ec*/ 	.word	0x000065b0


	//   ....[4]....
        /*02f0*/ 	.word	0x000074d0


	//----- nvinfo : EIATTR_MAX_THREADS
	.align		4
.L_39:
        /*02f4*/ 	.byte	0x04, 0x05
        /*02f6*/ 	.short	(.L_41 - .L_40)
.L_40:
        /*02f8*/ 	.word	0x00000180
        /*02fc*/ 	.word	0x00000001
        /*0300*/ 	.word	0x00000001


	//----- nvinfo : EIATTR_CRS_STACK_SIZE
	.align		4
.L_41:
        /*0304*/ 	.byte	0x04, 0x1e
        /*0306*/ 	.short	(.L_43 - .L_42)
.L_42:
        /*0308*/ 	.word	0x00000000


	//----- nvinfo : EIATTR_CBANK_PARAM_SIZE
	.align		4
.L_43:
        /*030c*/ 	.byte	0x03, 0x19
        /*030e*/ 	.short	0x0470


	//----- nvinfo : EIATTR_PARAM_CBANK
	.align		4
        /*0310*/ 	.byte	0x04, 0x0a
        /*0312*/ 	.short	(.L_45 - .L_44)
	.align		4
.L_44:
        /*0314*/ 	.word	index@(.nv.constant0._ZN7cutlass13device_kernelINS_4gemm6kernel13GemmUniversalIN4cute5tupleIJiiiiEEENS1_10collective13CollectiveMmaINS1_34MainloopSm90TmaGmmaWarpSpecializedILi3ENS5_IJNS4_1CILi1EEESB_SB_EEENS1_32KernelTmaWarpSpecializedPingpongEEENS5_IJNSA_ILi64EEENSA_ILi128EEENSA_ILi32EEEEEENS_10bfloat16_tENS5_IJlSB_lEEESJ_SK_NS4_8TiledMMAINS4_8MMA_AtomIJNS4_4SM904GMMA28MMA_64x128x16_F32BF16BF16_SSILNSO_5MajorE0ELSQ_0ELNSO_7ScaleInE1ELSR_1EEEEEENS4_6LayoutISC_NS5_IJNSA_ILi0EEESV_SV_EEEEENS5_IJNS4_10UnderscoreESY_SY_EEEEENS4_13SM90_TMA_LOADENS4_14ComposedLayoutINS4_7SwizzleILi2ELi4ELi3EEENS4_18smem_ptr_flag_bitsILi16EEENSU_INS5_IJNSA_ILi8EEESH_EEENS5_IJSH_SB_EEEEEEEvNS4_8identityES11_S1B_vS1C_EENS_8epilogue10collective6detail29Sm90TmaWarpSpecializedAdapterINS1F_15DefaultEpilogueISJ_SK_SK_NS1E_6thread17LinearCombinationISJ_Li1EffLNS1J_9ScaleType4KindE0ELNS_15FloatRoundStyleE2ESJ_EENS1_15EpilogueDefaultEEEEEvvEEEEvNT_6ParamsE)
        /*0318*/ 	.short	0x0210
        /*031a*/ 	.short	0x0470


	//----- nvinfo : EIATTR_SW_WAR
	.align		4
.L_45:
        /*031c*/ 	.byte	0x04, 0x36
        /*031e*/ 	.short	(.L_47 - .L_46)
.L_46:
        /*0320*/ 	.word	0x00000008
.L_47:


//--------------------- .nv.callgraph             --------------------------
	.section	.nv.callgraph,"",@"SHT_CUDA_CALLGRAPH"
	.align	4
	.sectionentsize	8
	.align		4
        /*0000*/ 	.word	0x00000000
	.align		4
        /*0004*/ 	.word	0xffffffff
	.align		4
        /*0008*/ 	.word	index@(_ZN7cutlass13device_kernelINS_4gemm6kernel13GemmUniversalIN4cute5tupleIJiiiiEEENS1_10collective13CollectiveMmaINS1_34MainloopSm90TmaGmmaWarpSpecializedILi3ENS5_IJNS4_1CILi1EEESB_SB_EEENS1_32KernelTmaWarpSpecializedPingpongEEENS5_IJNSA_ILi64EEENSA_ILi128EEENSA_ILi32EEEEEENS_10bfloat16_tENS5_IJlSB_lEEESJ_SK_NS4_8TiledMMAINS4_8MMA_AtomIJNS4_4SM904GMMA28MMA_64x128x16_F32BF16BF16_SSILNSO_5MajorE0ELSQ_0ELNSO_7ScaleInE1ELSR_1EEEEEENS4_6LayoutISC_NS5_IJNSA_ILi0EEESV_SV_EEEEENS5_IJNS4_10UnderscoreESY_SY_EEEEENS4_13SM90_TMA_LOADENS4_14ComposedLayoutINS4_7SwizzleILi2ELi4ELi3EEENS4_18smem_ptr_flag_bitsILi16EEENSU_INS5_IJNSA_ILi8EEESH_EEENS5_IJSH_SB_EEEEEEEvNS4_8identityES11_S1B_vS1C_EENS_8epilogue10collective6detail29Sm90TmaWarpSpecializedAdapterINS1F_15DefaultEpilogueISJ_SK_SK_NS1E_6thread17LinearCombinationISJ_Li1EffLNS1J_9ScaleType4KindE0ELNS_15FloatRoundStyleE2ESJ_EENS1_15EpilogueDefaultEEEEEvvEEEEvNT_6ParamsE)
	.align		4
        /*000c*/ 	.word	index@(__assertfail)
	.align		4
        /*0010*/ 	.word	0x00000000
	.align		4
        /*0014*/ 	.word	0xfffffffe
	.align		4
        /*0018*/ 	.word	0x00000000
	.align		4
        /*001c*/ 	.word	0xfffffffd
	.align		4
        /*0020*/ 	.word	0x00000000
	.align		4
        /*0024*/ 	.word	0xfffffffc


//--------------------- .nv.constant4             --------------------------
	.section	.nv.constant4,"a",@progbits
	.align	8
	.align		8
.nv.constant4:
        /*0000*/ 	.dword	__assertfail
	.align		8
        /*0008*/ 	.dword	__unnamed_1
	.align		8
        /*0010*/ 	.dword	_ZN40_INTERNAL_c1b8bf3a_4_k_cu_6b79d36a_250974cuda3std3__45__cpo5beginE
	.align		8
        /*0018*/ 	.dword	_ZN40_INTERNAL_c1b8bf3a_4_k_cu_6b79d36a_250974cuda3std3__45__cpo3endE
	.align		8
        /*0020*/ 	.dword	_ZN40_INTERNAL_c1b8bf3a_4_k_cu_6b79d36a_250974cuda3std3__45__cpo6cbeginE
	.align		8
        /*0028*/ 	.dword	_ZN40_INTERNAL_c1b8bf3a_4_k_cu_6b79d36a_250974cuda3std3__45__cpo4cendE
	.align		8
        /*0030*/ 	.dword	_ZN40_INTERNAL_c1b8bf3a_4_k_cu_6b79d36a_250974cuda3std3__442_GLOBAL__N__c1b8bf3a_4_k_cu_6b79d36a_250976ignoreE
	.align		8
        /*0038*/ 	.dword	_ZN40_INTERNAL_c1b8bf3a_4_k_cu_6b79d36a_250974cuda3std3__419piecewise_constructE
	.align		8
        /*0040*/ 	.dword	_ZN40_INTERNAL_c1b8bf3a_4_k_cu_6b79d36a_250974cuda3std3__48in_placeE
	.align		8
        /*0048*/ 	.dword	_ZN40_INTERNAL_c1b8bf3a_4_k_cu_6b79d36a_250974cuda3std6ranges3__45__cpo4swapE
	.align		8
        /*0050*/ 	.dword	_ZN40_INTERNAL_c1b8bf3a_4_k_cu_6b79d36a_250974cuda3std6ranges3__45__cpo9iter_moveE
	.align		8
        /*0058*/ 	.dword	_ZN40_INTERNAL_c1b8bf3a_4_k_cu_6b79d36a_250974cute7productE
	.align		8
        /*0060*/ 	.dword	_ZN40_INTERNAL_c1b8bf3a_4_k_cu_6b79d36a_250974cute1_E
	.align		8
        /*0068*/ 	.dword	$str$22
	.align		8
        /*0070*/ 	.dword	$str$23


//--------------------- .text._ZN7cutlass13device_kernelINS_4gemm6kernel13GemmUniversalIN4cute5tupleIJiiiiEEENS1_10collective13CollectiveMmaINS1_34MainloopSm90TmaGmmaWarpSpecializedILi3ENS5_IJNS4_1CILi1EEESB_SB_EEENS1_32KernelTmaWarpSpecializedPingpongEEENS5_IJNSA_ILi64EEENSA_ILi128EEENSA_ILi32EEEEEENS_10bfloat16_tENS5_IJlSB_lEEESJ_SK_NS4_8TiledMMAINS4_8MMA_AtomIJNS4_4SM904GMMA28MMA_64x128x16_F32BF16BF16_SSILNSO_5MajorE0ELSQ_0ELNSO_7ScaleInE1ELSR_1EEEEEENS4_6LayoutISC_NS5_IJNSA_ILi0EEESV_SV_EEEEENS5_IJNS4_10UnderscoreESY_SY_EEEEENS4_13SM90_TMA_LOADENS4_14ComposedLayoutINS4_7SwizzleILi2ELi4ELi3EEENS4_18smem_ptr_flag_bitsILi16EEENSU_INS5_IJNSA_ILi8EEESH_EEENS5_IJSH_SB_EEEEEEEvNS4_8identityES11_S1B_vS1C_EENS_8epilogue10collective6detail29Sm90TmaWarpSpecializedAdapterINS1F_15DefaultEpilogueISJ_SK_SK_NS1E_6thread17LinearCombinationISJ_Li1EffLNS1J_9ScaleType4KindE0ELNS_15FloatRoundStyleE2ESJ_EENS1_15EpilogueDefaultEEEEEvvEEEEvNT_6ParamsE --------------------------
	.section	.text._ZN7cutlass13device_kernelINS_4gemm6kernel13GemmUniversalIN4cute5tupleIJiiiiEEENS1_10collective13CollectiveMmaINS1_34MainloopSm90TmaGmmaWarpSpecializedILi3ENS5_IJNS4_1CILi1EEESB_SB_EEENS1_32KernelTmaWarpSpecializedPingpongEEENS5_IJNSA_ILi64EEENSA_ILi128EEENSA_ILi32EEEEEENS_10bfloat16_tENS5_IJlSB_lEEESJ_SK_NS4_8TiledMMAINS4_8MMA_AtomIJNS4_4SM904GMMA28MMA_64x128x16_F32BF16BF16_SSILNSO_5MajorE0ELSQ_0ELNSO_7ScaleInE1ELSR_1EEEEEENS4_6LayoutISC_NS5_IJNSA_ILi0EEESV_SV_EEEEENS5_IJNS4_10UnderscoreESY_SY_EEEEENS4_13SM90_TMA_LOADENS4_14ComposedLayoutINS4_7SwizzleILi2ELi4ELi3EEENS4_18smem_ptr_flag_bitsILi16EEENSU_INS5_IJNSA_ILi8EEESH_EEENS5_IJSH_SB_EEEEEEEvNS4_8identityES11_S1B_vS1C_EENS_8epilogue10collective6detail29Sm90TmaWarpSpecializedAdapterINS1F_15DefaultEpilogueISJ_SK_SK_NS1E_6thread17LinearCombinationISJ_Li1EffLNS1J_9ScaleType4KindE0ELNS_15FloatRoundStyleE2ESJ_EENS1_15EpilogueDefaultEEEEEvvEEEEvNT_6ParamsE,"ax",@progbits
	.align	128
.text._ZN7cutlass13device_kernelINS_4gemm6kernel13GemmUniversalIN4cute5tupleIJiiiiEEENS1_10collective13CollectiveMmaINS1_34MainloopSm90TmaGmmaWarpSpecializedILi3ENS5_IJNS4_1CILi1EEESB_SB_EEENS1_32KernelTmaWarpSpecializedPingpongEEENS5_IJNSA_ILi64EEENSA_ILi128EEENSA_ILi32EEEEEENS_10bfloat16_tENS5_IJlSB_lEEESJ_SK_NS4_8TiledMMAINS4_8MMA_AtomIJNS4_4SM904GMMA28MMA_64x128x16_F32BF16BF16_SSILNSO_5MajorE0ELSQ_0ELNSO_7ScaleInE1ELSR_1EEEEEENS4_6LayoutISC_NS5_IJNSA_ILi0EEESV_SV_EEEEENS5_IJNS4_10UnderscoreESY_SY_EEEEENS4_13SM90_TMA_LOADENS4_14ComposedLayoutINS4_7SwizzleILi2ELi4ELi3EEENS4_18smem_ptr_flag_bitsILi16EEENSU_INS5_IJNSA_ILi8EEESH_EEENS5_IJSH_SB_EEEEEEEvNS4_8identityES11_S1B_vS1C_EENS_8epilogue10collective6detail29Sm90TmaWarpSpecializedAdapterINS1F_15DefaultEpilogueISJ_SK_SK_NS1E_6thread17LinearCombinationISJ_Li1EffLNS1J_9ScaleType4KindE0ELNS_15FloatRoundStyleE2ESJ_EENS1_15EpilogueDefaultEEEEEvvEEEEvNT_6ParamsE:
        .type           _ZN7cutlass13device_kernelINS_4gemm6kernel13GemmUniversalIN4cute5tupleIJiiiiEEENS1_10collective13CollectiveMmaINS1_34MainloopSm90TmaGmmaWarpSpecializedILi3ENS5_IJNS4_1CILi1EEESB_SB_EEENS1_32KernelTmaWarpSpecializedPingpongEEENS5_IJNSA_ILi64EEENSA_ILi128EEENSA_ILi32EEEEEENS_10bfloat16_tENS5_IJlSB_lEEESJ_SK_NS4_8TiledMMAINS4_8MMA_AtomIJNS4_4SM904GMMA28MMA_64x128x16_F32BF16BF16_SSILNSO_5MajorE0ELSQ_0ELNSO_7ScaleInE1ELSR_1EEEEEENS4_6LayoutISC_NS5_IJNSA_ILi0EEESV_SV_EEEEENS5_IJNS4_10UnderscoreESY_SY_EEEEENS4_13SM90_TMA_LOADENS4_14ComposedLayoutINS4_7SwizzleILi2ELi4ELi3EEENS4_18smem_ptr_flag_bitsILi16EEENSU_INS5_IJNSA_ILi8EEESH_EEENS5_IJSH_SB_EEEEEEEvNS4_8identityES11_S1B_vS1C_EENS_8epilogue10collective6detail29Sm90TmaWarpSpecializedAdapterINS1F_15DefaultEpilogueISJ_SK_SK_NS1E_6thread17LinearCombinationISJ_Li1EffLNS1J_9ScaleType4KindE0ELNS_15FloatRoundStyleE2ESJ_EENS1_15EpilogueDefaultEEEEEvvEEEEvNT_6ParamsE,@function
        .size           _ZN7cutlass13device_kernelINS_4gemm6kernel13GemmUniversalIN4cute5tupleIJiiiiEEENS1_10collective13CollectiveMmaINS1_34MainloopSm90TmaGmmaWarpSpecializedILi3ENS5_IJNS4_1CILi1EEESB_SB_EEENS1_32KernelTmaWarpSpecializedPingpongEEENS5_IJNSA_ILi64EEENSA_ILi128EEENSA_ILi32EEEEEENS_10bfloat16_tENS5_IJlSB_lEEESJ_SK_NS4_8TiledMMAINS4_8MMA_AtomIJNS4_4SM904GMMA28MMA_64x128x16_F32BF16BF16_SSILNSO_5MajorE0ELSQ_0ELNSO_7ScaleInE1ELSR_1EEEEEENS4_6LayoutISC_NS5_IJNSA_ILi0EEESV_SV_EEEEENS5_IJNS4_10UnderscoreESY_SY_EEEEENS4_13SM90_TMA_LOADENS4_14ComposedLayoutINS4_7SwizzleILi2ELi4ELi3EEENS4_18smem_ptr_flag_bitsILi16EEENSU_INS5_IJNSA_ILi8EEESH_EEENS5_IJSH_SB_EEEEEEEvNS4_8identityES11_S1B_vS1C_EENS_8epilogue10collective6detail29Sm90TmaWarpSpecializedAdapterINS1F_15DefaultEpilogueISJ_SK_SK_NS1E_6thread17LinearCombinationISJ_Li1EffLNS1J_9ScaleType4KindE0ELNS_15FloatRoundStyleE2ESJ_EENS1_15EpilogueDefaultEEEEEvvEEEEvNT_6ParamsE,(.L_x_195 - _ZN7cutlass13device_kernelINS_4gemm6kernel13GemmUniversalIN4cute5tupleIJiiiiEEENS1_10collective13CollectiveMmaINS1_34MainloopSm90TmaGmmaWarpSpecializedILi3ENS5_IJNS4_1CILi1EEESB_SB_EEENS1_32KernelTmaWarpSpecializedPingpongEEENS5_IJNSA_ILi64EEENSA_ILi128EEENSA_ILi32EEEEEENS_10bfloat16_tENS5_IJlSB_lEEESJ_SK_NS4_8TiledMMAINS4_8MMA_AtomIJNS4_4SM904GMMA28MMA_64x128x16_F32BF16BF16_SSILNSO_5MajorE0ELSQ_0ELNSO_7ScaleInE1ELSR_1EEEEEENS4_6LayoutISC_NS5_IJNSA_ILi0EEESV_SV_EEEEENS5_IJNS4_10UnderscoreESY_SY_EEEEENS4_13SM90_TMA_LOADENS4_14ComposedLayoutINS4_7SwizzleILi2ELi4ELi3EEENS4_18smem_ptr_flag_bitsILi16EEENSU_INS5_IJNSA_ILi8EEESH_EEENS5_IJSH_SB_EEEEEEEvNS4_8identityES11_S1B_vS1C_EENS_8epilogue10collective6detail29Sm90TmaWarpSpecializedAdapterINS1F_15DefaultEpilogueISJ_SK_SK_NS1E_6thread17LinearCombinationISJ_Li1EffLNS1J_9ScaleType4KindE0ELNS_15FloatRoundStyleE2ESJ_EENS1_15EpilogueDefaultEEEEEvvEEEEvNT_6ParamsE)
        .other          _ZN7cutlass13device_kernelINS_4gemm6kernel13GemmUniversalIN4cute5tupleIJiiiiEEENS1_10collective13CollectiveMmaINS1_34MainloopSm90TmaGmmaWarpSpecializedILi3ENS5_IJNS4_1CILi1EEESB_SB_EEENS1_32KernelTmaWarpSpecializedPingpongEEENS5_IJNSA_ILi64EEENSA_ILi128EEENSA_ILi32EEEEEENS_10bfloat16_tENS5_IJlSB_lEEESJ_SK_NS4_8TiledMMAINS4_8MMA_AtomIJNS4_4SM904GMMA28MMA_64x128x16_F32BF16BF16_SSILNSO_5MajorE0ELSQ_0ELNSO_7ScaleInE1ELSR_1EEEEEENS4_6LayoutISC_NS5_IJNSA_ILi0EEESV_SV_EEEEENS5_IJNS4_10UnderscoreESY_SY_EEEEENS4_13SM90_TMA_LOADENS4_14ComposedLayoutINS4_7SwizzleILi2ELi4ELi3EEENS4_18smem_ptr_flag_bitsILi16EEENSU_INS5_IJNSA_ILi8EEESH_EEENS5_IJSH_SB_EEEEEEEvNS4_8identityES11_S1B_vS1C_EENS_8epilogue10collective6detail29Sm90TmaWarpSpecializedAdapterINS1F_15DefaultEpilogueISJ_SK_SK_NS1E_6thread17LinearCombinationISJ_Li1EffLNS1J_9ScaleType4KindE0ELNS_15FloatRoundStyleE2ESJ_EENS1_15EpilogueDefaultEEEEEvvEEEEvNT_6ParamsE,@"STO_CUDA_ENTRY STV_DEFAULT"
_ZN7cutlass13device_kernelINS_4gemm6kernel13GemmUniversalIN4cute5tupleIJiiiiEEENS1_10collective13CollectiveMmaINS1_34MainloopSm90TmaGmmaWarpSpecializedILi3ENS5_IJNS4_1CILi1EEESB_SB_EEENS1_32KernelTmaWarpSpecializedPingpongEEENS5_IJNSA_ILi64EEENSA_ILi128EEENSA_ILi32EEEEEENS_10bfloat16_tENS5_IJlSB_lEEESJ_SK_NS4_8TiledMMAINS4_8MMA_AtomIJNS4_4SM904GMMA28MMA_64x128x16_F32BF16BF16_SSILNSO_5MajorE0ELSQ_0ELNSO_7ScaleInE1ELSR_1EEEEEENS4_6LayoutISC_NS5_IJNSA_ILi0EEESV_SV_EEEEENS5_IJNS4_10UnderscoreESY_SY_EEEEENS4_13SM90_TMA_LOADENS4_14ComposedLayoutINS4_7SwizzleILi2ELi4ELi3EEENS4_18smem_ptr_flag_bitsILi16EEENSU_INS5_IJNSA_ILi8EEESH_EEENS5_IJSH_SB_EEEEEEEvNS4_8identityES11_S1B_vS1C_EENS_8epilogue10collective6detail29Sm90TmaWarpSpecializedAdapterINS1F_15DefaultEpilogueISJ_SK_SK_NS1E_6thread17LinearCombinationISJ_Li1EffLNS1J_9ScaleType4KindE0ELNS_15FloatRoundStyleE2ESJ_EENS1_15EpilogueDefaultEEEEEvvEEEEvNT_6ParamsE:
[----:B------:R-:W0:Y:S02]  /*0000*/  LDC R1, c[0x0][0x28] ;  /* 0x00000a00ff017b82 */ /* 0x000e240000000800 */
[----:B0-----:R-:W-:Y:S01]  /*0010*/  VIADD R1, R1, 0xfffffff8 ;  /* 0xfffffff801017836 */ /* 0x001fe20000000000 */
[----:B------:R-:W0:Y:S01]  /*0020*/  S2R R4, SR_TID.X ;  /* 0x0000000000047919 */ /* 0x000e220000002100 */
[----:B------:R-:W-:Y:S01]  /*0030*/  ELECT P0, URZ, PT ;  /* 0x00000000003f782f */ /* 0x000fe20003800000 */
[----:B------:R-:W-:Y:S01]  /*0040*/  BSSY B0, `(.L_x_0) ;  /* 0x000000f000007945 */ /* 0x000fe20003800000 */
[--C-:B0-----:R-:W-:Y:S02]  /*0050*/  SHF.R.U32.HI R0, RZ, 0x5, R4.reuse ;  /* 0x00000005ff007819 */ /* 0x101fe40000011604 */
[----:B------:R-:W-:-:S03]  /*0060*/  SHF.R.U32.HI R5, RZ, 0x7, R4 ;  /* 0x00000007ff057819 */ /* 0x000fc60000011604 */
[----:B------:R-:W0:Y:S04]  /*0070*/  SHFL.IDX PT, R2, R0, RZ, 0x1f ;  /* 0x00001fff00027589 */ /* 0x000e2800000e0000 */
[----:B------:R1:W2:Y:S01]  /*0080*/  SHFL.IDX PT, R8, R5, RZ, 0x1f ;  /* 0x00001fff05087589 */ /* 0x0002a200000e0000 */
[----:B0-----:R-:W-:-:S13]  /*0090*/  ISETP.NE.OR P0, PT, R2, RZ, !P0 ;  /* 0x000000ff0200720c */ /* 0x001fda0004705670 */
[----:B-12---:R-:W-:Y:S05]  /*00a0*/  @P0 BRA `(.L_x_1) ;  /* 0x0000000000200947 */ /* 0x006fea0003800000 */
[----:B------:R-:W-:Y:S02]  /*00b0*/  ULDC.64 UR4, c[0x0][0x198] ;  /* 0x0000660000047ab9 */ /* 0x000fe40000000a00 */
[----:B------:R-:W-:Y:S02]  /*00c0*/  UIADD3 UR6, UP0, UR4, 0xf0, URZ ;  /* 0x000000f004067890 */ /* 0x000fe4000ff1e03f */
[----:B------:R-:W-:Y:S02]  /*00d0*/  UIADD3 UR4, UP1, UR4, 0x1f0, URZ ;  /* 0x000001f004047890 */ /* 0x000fe4000ff3e03f */
[----:B------:R-:W-:Y:S02]  /*00e0*/  UIADD3.X UR7, URZ, UR5, URZ, UP0, !UPT ;  /* 0x000000053f077290 */ /* 0x000fe400087fe43f */
[----:B------:R-:W-:-:S07]  /*00f0*/  UIADD3.X UR5, URZ, UR5, URZ, UP1, !UPT ;  /* 0x000000053f057290 */ /* 0x000fce0008ffe43f */
[----:B------:R0:W-:Y:S02]  /*0100*/  UTMACCTL.PF [UR6] ;  /* 0x00000000060079b9 */ /* 0x0001e40008040000 */
[----:B------:R0:W-:Y:S02]  /*0110*/  UTMACCTL.PF [UR4] ;  /* 0x00000000040079b9 */ /* 0x0001e40008040000 */
[----:B0-----:R-:W-:Y:S01]  /*0120*/  NOP ;  /* 0x0000000000007918 */ /* 0x001fe20000000000 */
.L_x_1:
[----:B------:R-:W-:Y:S05]  /*0130*/  BSYNC B0 ;  /* 0x0000000000007941 */ /* 0x000fea0003800000 */
.L_x_0:
[----:B------:R-:W0:Y:S02]  /*0140*/  SHFL.IDX PT, R3, R0, RZ, 0x1f ;  /* 0x00001fff00037589 */ /* 0x000e2400000e0000 */
[----:B0-----:R-:W-:-:S13]  /*0150*/  ISETP.NE.AND P0, PT, R3, RZ, PT ;  /* 0x000000ff0300720c */ /* 0x001fda0003f05270 */
[----:B------:R-:W-:Y:S05]  /*0160*/  @P0 BRA `(.L_x_2) ;  /* 0x0000000000500947 */ /* 0x000fea0003800000 */
[----:B------:R-:W0:Y:S01]  /*0170*/  S2UR UR8, SR_CgaCtaId ;  /* 0x00000000000879c3 */ /* 0x000e220000008800 */
[----:B------:R-:W-:Y:S01]  /*0180*/  UMOV UR4, 0x400 ;  /* 0x0000040000047882 */ /* 0x000fe20000000000 */
[----:B------:R-:W-:Y:S01]  /*0190*/  UMOV UR5, 0x1 ;  /* 0x0000000100057882 */ /* 0x000fe20000000000 */
[----:B------:R-:W-:Y:S01]  /*01a0*/  UMOV UR6, 0x80 ;  /* 0x0000008000067882 */ /* 0x000fe20000000000 */
[----:B------:R-:W-:Y:S01]  /*01b0*/  ELECT P0, URZ, PT ;  /* 0x00000000003f782f */ /* 0x000fe20003800000 */
[----:B------:R-:W-:-:S04]  /*01c0*/  UIADD3 UR6, -UR6, 0x100000, URZ ;  /* 0x0010000006067890 */ /* 0x000fc8000fffe13f */
[----:B------:R-:W-:Y:S02]  /*01d0*/  USHF.L.U32 UR7, UR6, 0xb, URZ ;  /* 0x0000000b06077899 */ /* 0x000fe4000800063f */
[----:B------:R-:W-:Y:S02]  /*01e0*/  USHF.L.U32 UR6, UR6, 0x1, URZ ;  /* 0x0000000106067899 */ /* 0x000fe4000800063f */
[----:B0-----:R-:W-:Y:S02]  /*01f0*/  ULEA UR8, UR8, UR4, 0x18 ;  /* 0x0000000408087291 */ /* 0x001fe4000f8ec03f */
[----:B------:R-:W-:-:S04]  /*0200*/  UIADD3 UR4, -UR5, 0x100000, URZ ;  /* 0x0010000005047890 */ /* 0x000fc8000fffe13f */
[----:B------:R-:W-:Y:S02]  /*0210*/  USHF.L.U32 UR5, UR4, 0xb, URZ ;  /* 0x0000000b04057899 */ /* 0x000fe4000800063f */
[----:B------:R-:W-:Y:S01]  /*0220*/  USHF.L.U32 UR4, UR4, 0x1, URZ ;  /* 0x0000000104047899 */ /* 0x000fe2000800063f */
[----:B------:R-:W0:Y:S11]  /*0230*/  FENCE.VIEW.ASYNC.S ;  /* 0x00000000000073c6 */ /* 0x000e360000000000 */
[----:B0-----:R0:W1:Y:S01]  /*0240*/  SYNCS.EXCH.64 URZ, [UR8], UR4 ;  /* 0x00000004083f75b2 */ /* 0x0010620008000100 */
[----:B------:R0:W2:Y:S01]  /*0250*/  SYNCS.EXCH.64 URZ, [UR8+0x18], UR6 ;  /* 0x00001806083f75b2 */ /* 0x0000a20008000100 */
[----:B------:R0:W3:Y:S01]  /*0260*/  SYNCS.EXCH.64 URZ, [UR8+0x8], UR4 ;  /* 0x00000804083f75b2 */ /* 0x0000e20008000100 */
[----:B------:R0:W4:Y:S01]  /*0270*/  SYNCS.EXCH.64 URZ, [UR8+0x20], UR6 ;  /* 0x00002006083f75b2 */ /* 0x0001220008000100 */
[----:B------:R0:W0:Y:S01]  /*0280*/  SYNCS.EXCH.64 URZ, [UR8+0x10], UR4 ;  /* 0x00001004083f75b2 */ /* 0x0000220008000100 */
[----:B------:R0:W0:Y:S01]  /*0290*/  SYNCS.EXCH.64 URZ, [UR8+0x28], UR6 ;  /* 0x00002806083f75b2 */ /* 0x0000220008000100 */
[----:B------:R-:W-:Y:S01]  /*02a0*/  NOP ;  /* 0x0000000000007918 */ /* 0x000fe20000000000 */
.L_x_2:
[----:B------:R-:W5:Y:S01]  /*02b0*/  SHFL.IDX PT, R6, R0, RZ, 0x1f ;  /* 0x00001fff00067589 */ /* 0x000f6200000e0000 */
[----:B------:R-:W-:Y:S01]  /*02c0*/  ELECT P0, URZ, PT ;  /* 0x00000000003f782f */ /* 0x000fe20003800000 */
[----:B------:R-:W-:Y:S01]  /*02d0*/  NOP ;  /* 0x0000000000007918 */ /* 0x000fe20000000000 */
[----:B------:R-:W-:Y:S01]  /*02e0*/  ELECT P1, URZ, PT ;  /* 0x00000000003f782f */ /* 0x000fe20003820000 */
[----:B------:R-:W1:Y:S01]  /*02f0*/  SHFL.IDX PT, R3, R0, RZ, 0x1f ;  /* 0x00001fff00037589 */ /* 0x000e6200000e0000 */
[----:B0-----:R-:W-:Y:S01]  /*0300*/  UMOV UR4, 0x20 ;  /* 0x0000002000047882 */ /* 0x001fe20000000000 */
[----:B------:R-:W-:Y:S01]  /*0310*/  UMOV UR11, 0x80 ;  /* 0x00000080000b7882 */ /* 0x000fe20000000000 */
[----:B------:R-:W-:Y:S01]  /*0320*/  NOP ;  /* 0x0000000000007918 */ /* 0x000fe20000000000 */
[C---:B------:R-:W-:Y:S01]  /*0330*/  VIADD R33, R8.reuse, 0xffffffff ;  /* 0xffffffff08217836 */ /* 0x040fe20000000000 */
[----:B------:R-:W0:Y:S01]  /*0340*/  SHFL.IDX PT, R5, R5, RZ, 0x1f ;  /* 0x00001fff05057589 */ /* 0x000e2200000e0000 */
[----:B------:R-:W-:Y:S01]  /*0350*/  ULDC.64 UR36, c[0x0][0x208] ;  /* 0x0000820000247ab9 */ /* 0x000fe20000000a00 */
[----:B------:R-:W-:-:S02]  /*0360*/  ISETP.NE.AND P2, PT, R8, RZ, PT ;  /* 0x000000ff0800720c */ /* 0x000fc40003f45270 */
[----:B------:R-:W-:Y:S02]  /*0370*/  ISETP.GE.U32.AND P3, PT, R33, 0x2, PT ;  /* 0x000000022100780c */ /* 0x000fe40003f66070 */
[----:B-----5:R-:W-:Y:S02]  /*0380*/  ISETP.NE.OR P0, PT, R6, RZ, !P0 ;  /* 0x000000ff0600720c */ /* 0x020fe40004705670 */
[----:B-1----:R-:W-:Y:S02]  /*0390*/  ISETP.NE.OR P1, PT, R3, RZ, !P1 ;  /* 0x000000ff0300720c */ /* 0x002fe40004f25670 */
[----:B------:R-:W-:-:S04]  /*03a0*/  SHF.R.S32.HI R3, RZ, 0x1f, R2 ;  /* 0x0000001fff037819 */ /* 0x000fc80000011402 */
[----:B------:R-:W-:-:S05]  /*03b0*/  LEA.HI R3, R3, R2, RZ, 0x2 ;  /* 0x0000000203037211 */ /* 0x000fca00078f10ff */
[----:B------:R-:W-:Y:S01]  /*03c0*/  VOTEU.ALL UP0, P0 ;  /* 0x00000000003f7886 */ /* 0x000fe20000000000 */
[----:B------:R-:W-:Y:S01]  /*03d0*/  LOP3.LUT R3, R3, 0xfffffffc, RZ, 0xc0, !PT ;  /* 0xfffffffc03037812 */ /* 0x000fe200078ec0ff */
[----:B------:R-:W-:-:S03]  /*03e0*/  VOTEU.ALL UP1, P1 ;  /* 0x00000000003f7886 */ /* 0x000fc60000820000 */
[----:B------:R-:W1:Y:S01]  /*03f0*/  @!UP0 S2UR UR7, SR_CgaCtaId ;  /* 0x00000000000789c3 */ /* 0x000e620000008800 */
[----:B------:R-:W-:Y:S01]  /*0400*/  @!UP0 UMOV UR6, 0x400 ;  /* 0x0000040000068882 */ /* 0x000fe20000000000 */
[----:B------:R-:W-:-:S04]  /*0410*/  @!UP0 UIADD3 UR4, -UR4, 0x100000, URZ ;  /* 0x0010000004048890 */ /* 0x000fc8000fffe13f */
[----:B------:R-:W-:Y:S02]  /*0420*/  @!UP0 USHF.L.U32 UR5, UR4, 0xb, URZ ;  /* 0x0000000b04058899 */ /* 0x000fe4000800063f */
[----:B------:R-:W-:Y:S01]  /*0430*/  @!UP0 USHF.L.U32 UR4, UR4, 0x1, URZ ;  /* 0x0000000104048899 */ /* 0x000fe2000800063f */
[----:B------:R-:W-:Y:S01]  /*0440*/  IMAD.IADD R0, R2, 0x1, -R3 ;  /* 0x0000000102007824 */ /* 0x000fe200078e0a03 */
[----:B------:R-:W-:Y:S01]  /*0450*/  @!UP1 UMOV UR9, 0x400 ;  /* 0x0000040000099882 */ /* 0x000fe20000000000 */
[----:B------:R-:W-:Y:S01]  /*0460*/  VOTEU.ALL UP2, P1 ;  /* 0x00000000003f7886 */ /* 0x000fe20000840000 */
[----:B------:R-:W-:Y:S01]  /*0470*/  VOTEU.ALL UP3, P1 ;  /* 0x00000000003f7886 */ /* 0x000fe20000860000 */
[----:B------:R-:W-:Y:S01]  /*0480*/  VOTEU.ALL UP4, P1 ;  /* 0x00000000003f7886 */ /* 0x000fe20000880000 */
[----:B------:R-:W5:Y:S01]  /*0490*/  @!UP1 S2UR UR10, SR_CgaCtaId ;  /* 0x00000000000a99c3 */ /* 0x000f620000008800 */
[----:B------:R-:W-:Y:S01]  /*04a0*/  VOTEU.ALL UP5, P1 ;  /* 0x00000000003f7886 */ /* 0x000fe200008a0000 */
[----:B------:R-:W-:-:S04]  /*04b0*/  SHF.R.S32.HI R3, RZ, 0x1f, R4 ;  /* 0x0000001fff037819 */ /* 0x000fc80000011404 */
[----:B------:R-:W-:-:S04]  /*04c0*/  LEA.HI R3, R3, R4, RZ, 0x7 ;  /* 0x0000000403037211 */ /* 0x000fc800078f38ff */
[----:B------:R-:W-:-:S05]  /*04d0*/  LOP3.LUT R3, R3, 0xffffff80, RZ, 0xc0, !PT ;  /* 0xffffff8003037812 */ /* 0x000fca00078ec0ff */
[----:B------:R-:W-:Y:S01]  /*04e0*/  IMAD.IADD R3, R4, 0x1, -R3 ;  /* 0x0000000104037824 */ /* 0x000fe200078e0a03 */
[----:B-1----:R-:W-:Y:S02]  /*04f0*/  @!UP0 ULEA UR8, UR7, UR6, 0x18 ;  /* 0x0000000607088291 */ /* 0x002fe4000f8ec03f */
[----:B------:R-:W-:-:S04]  /*0500*/  @!UP1 UIADD3 UR6, -UR11, 0x100000, URZ ;  /* 0x001000000b069890 */ /* 0x000fc8000fffe13f */
[----:B------:R-:W-:Y:S02]  /*0510*/  @!UP1 USHF.L.U32 UR7, UR6, 0xb, URZ ;  /* 0x0000000b06079899 */ /* 0x000fe4000800063f */
[----:B------:R-:W-:Y:S01]  /*0520*/  @!UP1 USHF.L.U32 UR6, UR6, 0x1, URZ ;  /* 0x0000000106069899 */ /* 0x000fe2000800063f */
[----:B------:R-:W-:Y:S01]  /*0530*/  VOTEU.ALL UP0, P0 ;  /* 0x00000000003f7886 */ /* 0x000fe20000000000 */
[----:B-----5:R-:W-:Y:S01]  /*0540*/  @!UP1 ULEA UR9, UR10, UR9, 0x18 ;  /* 0x000000090a099291 */ /* 0x020fe2000f8ec03f */
[----:B------:R-:W-:Y:S02]  /*0550*/  VOTEU.ALL UP1, P0 ;  /* 0x00000000003f7886 */ /* 0x000fe40000020000 */
[----:B------:R-:W-:Y:S01]  /*0560*/  ULDC.64 UR10, c[0x0][0x598] ;  /* 0x00016600000a7ab9 */ /* 0x000fe20000000a00 */
[----:B------:R-:W-:Y:S01]  /*0570*/  ISETP.NE.AND P0, PT, R0, 0x3, PT ;  /* 0x000000030000780c */ /* 0x000fe20003f05270 */
[----:B------:R-:W1:Y:S02]  /*0580*/  FENCE.VIEW.ASYNC.S ;  /* 0x00000000000073c6 */ /* 0x000e640000000000 */
[----:B-1----:R1:W2:Y:S01]  /*0590*/  @!UP0 SYNCS.EXCH.64 URZ, [UR8+0x60], UR4 ;  /* 0x00006004083f85b2 */ /* 0x0022a20008000100 */
[----:B------:R-:W-:-:S02]  /*05a0*/  ISETP.NE.U32.AND P1, PT, RZ, UR10, PT ;  /* 0x0000000aff007c0c */ /* 0x000fc4000bf25070 */
[----:B------:R-:W-:Y:S02]  /*05b0*/  ISETP.EQ.OR P0, PT, R0, RZ, !P0 ;  /* 0x000000ff0000720c */ /* 0x000fe40004702670 */
[----:B------:R-:W-:Y:S02]  /*05c0*/  ISETP.NE.AND.EX P1, PT, RZ, UR11, PT, P1 ;  /* 0x0000000bff007c0c */ /* 0x000fe4000bf25310 */
[----:B------:R-:W-:-:S04]  /*05d0*/  ISETP.EQ.AND P0, PT, R8, RZ, P0 ;  /* 0x000000ff0800720c */ /* 0x000fc80000702270 */
[----:B------:R-:W-:-:S04]  /*05e0*/  SEL R16, RZ, 0x1, !P0 ;  /* 0x00000001ff107807 */ /* 0x000fc80004000000 */
[----:B------:R-:W-:Y:S01]  /*05f0*/  SEL R16, R16, 0x2, P3 ;  /* 0x0000000210107807 */ /* 0x000fe20001800000 */
[----:B------:R1:W2:Y:S01]  /*0600*/  @!UP1 SYNCS.EXCH.64 URZ, [UR8+0x68], UR4 ;  /* 0x00006804083f95b2 */ /* 0x0002a20008000100 */
[----:B------:R-:W-:Y:S01]  /*0610*/  NOP ;  /* 0x0000000000007918 */ /* 0x000fe20000000000 */
[----:B------:R1:W2:Y:S01]  /*0620*/  @!UP2 SYNCS.EXCH.64 URZ, [UR9+0x40], UR6 ;  /* 0x00004006093fa5b2 */ /* 0x0002a20008000100 */
[----:B------:R1:W2:Y:S01]  /*0630*/  @!UP3 SYNCS.EXCH.64 URZ, [UR9+0x48], UR6 ;  /* 0x00004806093fb5b2 */ /* 0x0002a20008000100 */
[----:B------:R1:W2:Y:S01]  /*0640*/  @!UP4 SYNCS.EXCH.64 URZ, [UR9+0x50], UR6 ;  /* 0x00005006093fc5b2 */ /* 0x0002a20008000100 */
[----:B------:R1:W2:Y:S01]  /*0650*/  @!UP5 SYNCS.EXCH.64 URZ, [UR9+0x58], UR6 ;  /* 0x00005806093fd5b2 */ /* 0x0002a20008000100 */
[----:B------:R-:W-:Y:S01]  /*0660*/  NOP ;  /* 0x0000000000007918 */ /* 0x000fe20000000000 */
[----:B--234-:R-:W-:Y:S06]  /*0670*/  BAR.SYNC.DEFER_BLOCKING 0x0 ;  /* 0x0000000000007b1d */ /* 0x01cfec0000010000 */
[----:B01----:R-:W-:Y:S05]  /*0680*/  @!P1 BRA `(.L_x_3) ;  /* 0x00000000001c9947 */ /* 0x003fea0003800000 */
[----:B------:R-:W0:Y:S02]  /*0690*/  LDC.64 R6, c[0x0][0x598] ;  /* 0x00016600ff067b82 */ /* 0x000e240000000a00 */
[----:B0-----:R-:W2:Y:S02]  /*06a0*/  LDG.E.64 R6, desc[UR36][R6.64] ;  /* 0x0000002406067981 */ /* 0x001ea4000c1e1b00 */
[----:B--2---:R-:W-:-:S04]  /*06b0*/  ISETP.NE.U32.AND P0, PT, R6, RZ, PT ;  /* 0x000000ff0600720c */ /* 0x004fc80003f05070 */
[----:B------:R-:W-:-:S13]  /*06c0*/  ISETP.NE.AND.EX P0, PT, R7, RZ, PT, P0 ;  /* 0x000000ff0700720c */ /* 0x000fda0003f05300 */
[----:B------:R-:W-:Y:S05]  /*06d0*/  @!P0 BRA `(.L_x_3) ;  /* 0x0000000000088947 */ /* 0x000fea0003800000 */
[----:B------:R1:W5:Y:S01]  /*06e0*/  LD.E R88, desc[UR36][R6.64] ;  /* 0x0000002406587980 */ /* 0x000362000c101900 */
[----:B------:R-:W-:Y:S05]  /*06f0*/  BRA `(.L_x_4) ;  /* 0x0000000000247947 */ /* 0x000fea0003800000 */
.L_x_3:
[----:B------:R-:W-:Y:S02]  /*0700*/  ULDC.64 UR4, c[0x0][0x588] ;  /* 0x0001620000047ab9 */ /* 0x000fe40000000a00 */
[----:B------:R-:W-:-:S04]  /*0710*/  ISETP.NE.U32.AND P0, PT, RZ, UR4, PT ;  /* 0x00000004ff007c0c */ /* 0x000fc8000bf05070 */
[----:B------:R-:W-:-:S13]  /*0720*/  ISETP.NE.AND.EX P0, PT, RZ, UR5, PT, P0 ;  /* 0x00000005ff007c0c */ /* 0x000fda000bf05300 */
[----:B------:R-:W-:Y:S05]  /*0730*/  @!P0 BRA `(.L_x_5) ;  /* 0x00000000000c8947 */ /* 0x000fea0003800000 */
[----:B------:R-:W0:Y:S02]  /*0740*/  LDC.64 R88, c[0x0][0x588] ;  /* 0x00016200ff587b82 */ /* 0x000e240000000a00 */
[----:B0-----:R0:W5:Y:S01]  /*0750*/  LDG.E R88, desc[UR36][R88.64] ;  /* 0x0000002458587981 */ /* 0x001162000c1e1900 */
[----:B------:R-:W-:Y:S05]  /*0760*/  BRA `(.L_x_4) ;  /* 0x0000000000087947 */ /* 0x000fea0003800000 */
.L_x_5:
[----:B------:R-:W-:Y:S02]  /*0770*/  ULDC UR4, c[0x0][0x580] ;  /* 0x0001600000047ab9 */ /* 0x000fe40000000800 */
[----:B------:R-:W-:-:S07]  /*0780*/  IMAD.U32 R88, RZ, RZ, UR4 ;  /* 0x00000004ff587e24 */ /* 0x000fce000f8e00ff */
.L_x_4:
[----:B------:R-:W-:Y:S02]  /*0790*/  ULDC.64 UR4, c[0x0][0x5a0] ;  /* 0x0001680000047ab9 */ /* 0x000fe40000000a00 */
[----:B------:R-:W-:-:S04]  /*07a0*/  ISETP.NE.U32.AND P0, PT, RZ, UR4, PT ;  /* 0x00000004ff007c0c */ /* 0x000fc8000bf05070 */
[----:B------:R-:W-:-:S13]  /*07b0*/  ISETP.NE.AND.EX P0, PT, RZ, UR5, PT, P0 ;  /* 0x00000005ff007c0c */ /* 0x000fda000bf05300 */
[----:B------:R-:W-:Y:S05]  /*07c0*/  @!P0 BRA `(.L_x_6) ;  /* 0x00000000001c8947 */ /* 0x000fea0003800000 */
[----:B-1----:R-:W1:Y:S02]  /*07d0*/  LDC.64 R6, c[0x0][0x5a0] ;  /* 0x00016800ff067b82 */ /* 0x002e640000000a00 */
[----:B-1----:R-:W2:Y:S02]  /*07e0*/  LDG.E.64 R6, desc[UR36][R6.64] ;  /* 0x0000002406067981 */ /* 0x002ea4000c1e1b00 */
[----:B--2---:R-:W-:-:S04]  /*07f0*/  ISETP.NE.U32.AND P0, PT, R6, RZ, PT ;  /* 0x000000ff0600720c */ /* 0x004fc80003f05070 */
[----:B------:R-:W-:-:S13]  /*0800*/  ISETP.NE.AND.EX P0, PT, R7, RZ, PT, P0 ;  /* 0x000000ff0700720c */ /* 0x000fda0003f05300 */
[----:B------:R-:W-:Y:S05]  /*0810*/  @!P0 BRA `(.L_x_6) ;  /* 0x0000000000088947 */ /* 0x000fea0003800000 */
[----:B0-----:R2:W5:Y:S01]  /*0820*/  LD.E R89, desc[UR36][R6.64] ;  /* 0x0000002406597980 */ /* 0x001562000c101900 */
[----:B------:R-:W-:Y:S05]  /*0830*/  BRA `(.L_x_7) ;  /* 0x0000000000247947 */ /* 0x000fea0003800000 */
.L_x_6:
[----:B------:R-:W-:Y:S02]  /*0840*/  ULDC.64 UR4, c[0x0][0x590] ;  /* 0x0001640000047ab9 */ /* 0x000fe40000000a00 */
[----:B------:R-:W-:-:S04]  /*0850*/  ISETP.NE.U32.AND P0, PT, RZ, UR4, PT ;  /* 0x00000004ff007c0c */ /* 0x000fc8000bf05070 */
[----:B------:R-:W-:-:S13]  /*0860*/  ISETP.NE.AND.EX P0, PT, RZ, UR5, PT, P0 ;  /* 0x00000005ff007c0c */ /* 0x000fda000bf05300 */
[----:B------:R-:W-:Y:S05]  /*0870*/  @!P0 BRA `(.L_x_8) ;  /* 0x00000000000c8947 */ /* 0x000fea0003800000 */
[----:B-1----:R-:W0:Y:S02]  /*0880*/  LDC.64 R6, c[0x0][0x590] ;  /* 0x00016400ff067b82 */ /* 0x002e240000000a00 */
[----:B0-----:R0:W5:Y:S01]  /*0890*/  LDG.E R89, desc[UR36][R6.64] ;  /* 0x0000002406597981 */ /* 0x001162000c1e1900 */
[----:B------:R-:W-:Y:S05]  /*08a0*/  BRA `(.L_x_7) ;  /* 0x0000000000087947 */ /* 0x000fea0003800000 */
.L_x_8:
[----:B------:R-:W-:Y:S02]  /*08b0*/  ULDC UR4, c[0x0][0x584] ;  /* 0x0001610000047ab9 */ /* 0x000fe40000000800 */
[----:B0-----:R-:W-:-:S07]  /*08c0*/  IMAD.U32 R89, RZ, RZ, UR4 ;  /* 0x00000004ff597e24 */ /* 0x001fce000f8e00ff */
.L_x_7:
[----:B------:R-:W3:Y:S01]  /*08d0*/  LDC R2, c[0x0][0x65c] ;  /* 0x00019700ff027b82 */ /* 0x000ee20000000800 */
[----:B------:R-:W4:Y:S01]  /*08e0*/  S2R R14, SR_CTAID.Y ;  /* 0x00000000000e7919 */ /* 0x000f220000002600 */
[----:B------:R-:W-:Y:S01]  /*08f0*/  ULDC UR6, c[0x0][0x28c] ;  /* 0x0000a30000067ab9 */ /* 0x000fe20000000800 */
[----:B------:R-:W-:Y:S01]  /*0900*/  ISETP.NE.AND P0, PT, R8, 0x2, PT ;  /* 0x000000020800780c */ /* 0x000fe20003f05270 */
[----:B------:R-:W-:Y:S01]  /*0910*/  UIADD3 UR6, UR6, 0x1f, URZ ;  /* 0x0000001f06067890 */ /* 0x000fe2000fffe03f */
[----:B012---:R-:W0:Y:S01]  /*0920*/  S2R R6, SR_CTAID.X ;  /* 0x0000000000067919 */ /* 0x007e220000002500 */
[----:B------:R-:W-:Y:S01]  /*0930*/  IMAD.MOV.U32 R7, RZ, RZ, RZ ;  /* 0x000000ffff077224 */ /* 0x000fe200078e00ff */
[----:B------:R-:W-:Y:S01]  /*0940*/  UMOV UR38, URZ ;  /* 0x0000003f00267c82 */ /* 0x000fe20008000000 */
[----:B------:R-:W-:Y:S01]  /*0950*/  USHF.R.S32.HI UR7, URZ, 0x1f, UR6 ;  /* 0x0000001f3f077899 */ /* 0x000fe20008011406 */
[----:B------:R-:W-:Y:S01]  /*0960*/  UMOV UR39, URZ ;  /* 0x0000003f00277c82 */ /* 0x000fe20008000000 */
[----:B------:R-:W-:-:S02]  /*0970*/  ULDC.64 UR8, c[0x0][0x650] ;  /* 0x0001940000087ab9 */ /* 0x000fc40000000a00 */
[----:B------:R-:W-:-:S04]  /*0980*/  ULEA.HI UR7, UR7, UR6, URZ, 0x5 ;  /* 0x0000000607077291 */ /* 0x000fc8000f8f283f */
[----:B------:R-:W-:Y:S01]  /*0990*/  USHF.R.S32.HI UR40, URZ, 0x5, UR7 ;  /* 0x000000053f287899 */ /* 0x000fe20008011407 */
[----:B---3--:R-:W-:-:S13]  /*09a0*/  ISETP.NE.AND P1, PT, R2, 0x1, PT ;  /* 0x000000010200780c */ /* 0x008fda0003f25270 */
[----:B------:R-:W0:Y:S01]  /*09b0*/  @P1 LDC R19, c[0x0][0x10] ;  /* 0x00000400ff131b82 */ /* 0x000e220000000800 */
[----:B----4-:R-:W-:Y:S02]  /*09c0*/  @P1 IMAD.MOV.U32 R8, RZ, RZ, R14 ;  /* 0x000000ffff081224 */ /* 0x010fe400078e000e */
[----:B------:R-:W-:Y:S02]  /*09d0*/  @P1 IMAD.MOV.U32 R9, RZ, RZ, RZ ;  /* 0x000000ffff091224 */ /* 0x000fe400078e00ff */
[----:B------:R-:W-:-:S03]  /*09e0*/  @P1 IMAD.MOV.U32 R17, RZ, RZ, RZ ;  /* 0x000000ffff111224 */ /* 0x000fc600078e00ff */
[----:B------:R-:W1:Y:S01]  /*09f0*/  @!P1 LDC R11, c[0x0][0xc] ;  /* 0x00000300ff0b9b82 */ /* 0x000e620000000800 */
[----:B------:R-:W-:Y:S01]  /*0a00*/  ULDC UR4, c[0x0][0xc] ;  /* 0x0000030000047ab9 */ /* 0x000fe20000000800 */
[----:B------:R-:W-:Y:S02]  /*0a10*/  ULDC UR5, c[0x0][0x10] ;  /* 0x0000040000057ab9 */ /* 0x000fe40000000800 */
[----:B------:R-:W-:-:S04]  /*0a20*/  UIMAD.WIDE.U32 UR4, UR4, UR5, URZ ;  /* 0x00000005040472a5 */ /* 0x000fc8000f8e003f */
[----:B------:R-:W2:Y:S01]  /*0a30*/  LDC R2, c[0x0][0x14] ;  /* 0x00000500ff027b82 */ /* 0x000ea20000000800 */
[----:B0-----:R-:W-:-:S04]  /*0a40*/  @P1 IMAD.WIDE.U32 R18, R6, R19, R8 ;  /* 0x0000001306121225 */ /* 0x001fc800078e0008 */
[----:B------:R-:W-:Y:S02]  /*0a50*/  @P1 IMAD.IADD R17, R19, 0x1, R17 ;  /* 0x0000000113111824 */ /* 0x000fe400078e0211 */
[----:B-1----:R-:W-:-:S04]  /*0a60*/  @!P1 IMAD.WIDE.U32 R8, R11, R14, R6 ;  /* 0x0000000e0b089225 */ /* 0x002fc800078e0006 */
[----:B------:R-:W-:Y:S02]  /*0a70*/  @!P1 IMAD.MOV.U32 R18, RZ, RZ, R8 ;  /* 0x000000ffff129224 */ /* 0x000fe400078e0008 */
[----:B------:R-:W-:Y:S02]  /*0a80*/  @!P1 IMAD.MOV.U32 R17, RZ, RZ, R9 ;  /* 0x000000ffff119224 */ /* 0x000fe400078e0009 */
[----:B--2---:R-:W-:-:S04]  /*0a90*/  IMAD.WIDE.U32 R12, R2, UR4, RZ ;  /* 0x00000004020c7c25 */ /* 0x004fc8000f8e00ff */
[----:B------:R-:W-:Y:S01]  /*0aa0*/  IMAD R23, R2, UR5, RZ ;  /* 0x0000000502177c24 */ /* 0x000fe2000f8e02ff */
[----:B------:R0:W-:Y:S03]  /*0ab0*/  STL.64 [R1], R12 ;  /* 0x0000000c01007387 */ /* 0x0001e60000100a00 */
[----:B------:R-:W-:Y:S01]  /*0ac0*/  IMAD.IADD R23, R13, 0x1, R23 ;  /* 0x000000010d177824 */ /* 0x000fe200078e0217 */
[----:B------:R-:W-:Y:S06]  /*0ad0*/  @P0 BRA `(.L_x_9) ;  /* 0x0000000000200947 */ /* 0x000fec0003800000 */
[----:B------:R-:W-:Y:S01]  /*0ae0*/  UISETP.GE.U32.AND UP0, UPT, UR40, 0x3, UPT ;  /* 0x000000032800788c */ /* 0x000fe2000bf06070 */
[----:B------:R-:W-:Y:S01]  /*0af0*/  IADD3 R18, P0, R18, R12, RZ ;  /* 0x0000000c12127210 */ /* 0x000fe20007f1e0ff */
[----:B------:R-:W-:Y:S01]  /*0b00*/  UIMAD.WIDE.U32 UR4, UR40, -0x55555555, URZ ;  /* 0xaaaaaaab280478a5 */ /* 0x000fe2000f8e003f */
[----:B------:R-:W-:-:S03]  /*0b10*/  UMOV UR39, URZ ;  /* 0x0000003f00277c82 */ /* 0x000fc60008000000 */
[----:B------:R-:W-:Y:S01]  /*0b20*/  USHF.R.U32.HI UR4, URZ, 0x1, UR5 ;  /* 0x000000013f047899 */ /* 0x000fe20008011605 */
[----:B------:R-:W-:-:S03]  /*0b30*/  IMAD.X R17, R23, 0x1, R17, P0 ;  /* 0x0000000117117824 */ /* 0x000fc600000e0611 */
[----:B------:R-:W-:Y:S02]  /*0b40*/  UIMAD UR38, UR4, -0x3, UR40 ;  /* 0xfffffffd042678a4 */ /* 0x000fe4000f8e0228 */
[----:B------:R-:W-:-:S12]  /*0b50*/  @UP0 ULOP3.LUT UR39, UR4, 0x1, URZ, 0xc0, !UPT ;  /* 0x0000000104270892 */ /* 0x000fd8000f8ec03f */
.L_x_9:
[----:B------:R-:W-:Y:S01]  /*0b60*/  ISETP.GE.U32.AND P0, PT, R18, UR8, PT ;  /* 0x0000000812007c0c */ /* 0x000fe2000bf06070 */
[----:B------:R-:W-:Y:S01]  /*0b70*/  IMAD.MOV.U32 R19, RZ, RZ, -0x1 ;  /* 0xffffffffff137424 */ /* 0x000fe200078e00ff */
[----:B------:R-:W-:Y:S01]  /*0b80*/  PRMT R8, RZ, 0x7610, R8 ;  /* 0x00007610ff087816 */ /* 0x000fe20000000008 */
[----:B------:R-:W-:Y:S01]  /*0b90*/  IMAD.MOV.U32 R22, RZ, RZ, -0x1 ;  /* 0xffffffffff167424 */ /* 0x000fe200078e00ff */
[----:B------:R-:W-:Y:S01]  /*0ba0*/  ISETP.GE.U32.AND.EX P0, PT, R17, UR9, PT, P0 ;  /* 0x0000000911007c0c */ /* 0x000fe2000bf06100 */
[----:B------:R-:W-:-:S12]  /*0bb0*/  IMAD.MOV.U32 R2, RZ, RZ, -0x1 ;  /* 0xffffffffff027424 */ /* 0x000fd800078e00ff */
[----:B------:R-:W-:Y:S05]  /*0bc0*/  @P0 BRA `(.L_x_10) ;  /* 0x00000004005c0947 */ /* 0x000fea0003800000 */
[----:B------:R-:W1:Y:S01]  /*0bd0*/  LDC.64 R20, c[0x0][0x628] ;  /* 0x00018a00ff147b82 */ /* 0x000e620000000a00 */
[----:B------:R-:W-:Y:S02]  /*0be0*/  IMAD.MOV.U32 R8, RZ, RZ, R18 ;  /* 0x000000ffff087224 */ /* 0x000fe400078e0012 */
[----:B------:R-:W-:-:S05]  /*0bf0*/  IMAD.MOV.U32 R9, RZ, RZ, R17 ;  /* 0x000000ffff097224 */ /* 0x000fca00078e0011 */
[----:B------:R-:W2:Y:S08]  /*0c00*/  LDC R2, c[0x0][0x630] ;  /* 0x00018c00ff027b82 */ /* 0x000eb00000000800 */
[----:B------:R-:W3:Y:S01]  /*0c10*/  LDC.64 R24, c[0x0][0x620] ;  /* 0x00018800ff187b82 */ /* 0x000ee20000000a00 */
[----:B-1----:R-:W-:-:S04]  /*0c20*/  ISETP.NE.U32.AND P0, PT, R20, RZ, PT ;  /* 0x000000ff1400720c */ /* 0x002fc80003f05070 */
[----:B------:R-:W-:-:S13]  /*0c30*/  ISETP.NE.AND.EX P0, PT, R21, RZ, PT, P0 ;  /* 0x000000ff1500720c */ /* 0x000fda0003f05300 */
[----:B--23--:R-:W-:Y:S05]  /*0c40*/  @!P0 BRA `(.L_x_11) ;  /* 0x0000000000288947 */ /* 0x00cfea0003800000 */
[----:B0-----:R-:W0:Y:S02]  /*0c50*/  LDC R13, c[0x0][0x634] ;  /* 0x00018d00ff0d7b82 */ /* 0x001e240000000800 */
[----:B0-----:R-:W-:-:S05]  /*0c60*/  IADD3 R13, P0, R18, R13, RZ ;  /* 0x0000000d120d7210 */ /* 0x001fca0007f1e0ff */
[----:B------:R-:W-:-:S04]  /*0c70*/  IMAD.X R15, RZ, RZ, R17, P0 ;  /* 0x000000ffff0f7224 */ /* 0x000fc800000e0611 */
[----:B------:R-:W-:-:S04]  /*0c80*/  IMAD.WIDE.U32 R8, R15, R20, RZ ;  /* 0x000000140f087225 */ /* 0x000fc800078e00ff */
[----:B------:R-:W-:-:S04]  /*0c90*/  IMAD.WIDE.U32 R10, P0, R13, R21, R8 ;  /* 0x000000150d0a7225 */ /* 0x000fc80007800008 */
[----:B------:R-:W-:-:S04]  /*0ca0*/  IMAD.WIDE.U32 R8, R13, R20, RZ ;  /* 0x000000140d087225 */ /* 0x000fc800078e00ff */
[----:B------:R-:W-:Y:S01]  /*0cb0*/  IMAD.X R13, RZ, RZ, RZ, P0 ;  /* 0x000000ffff0d7224 */ /* 0x000fe200000e06ff */
[----:B------:R-:W-:Y:S01]  /*0cc0*/  IADD3 RZ, P0, R9, R10, RZ ;  /* 0x0000000a09ff7210 */ /* 0x000fe20007f1e0ff */
[----:B------:R-:W-:-:S04]  /*0cd0*/  IMAD.MOV.U32 R12, RZ, RZ, R11 ;  /* 0x000000ffff0c7224 */ /* 0x000fc800078e000b */
[----:B------:R-:W-:-:S08]  /*0ce0*/  IMAD.WIDE.U32.X R8, R15, R21, R12, P0 ;  /* 0x000000150f087225 */ /* 0x000fd000000e040c */
.L_x_11:
[-CC-:B------:R-:W-:Y:S01]  /*0cf0*/  SHF.R.U64 R31, R8, R2.reuse, R9.reuse ;  /* 0x00000002081f7219 */ /* 0x180fe20000001209 */
[----:B0-----:R-:W0:Y:S01]  /*0d00*/  LDC R12, c[0x0][0x618] ;  /* 0x00018600ff0c7b82 */ /* 0x001e220000000800 */
[----:B------:R-:W-:Y:S01]  /*0d10*/  SHF.R.U32.HI R7, RZ, R2, R9 ;  /* 0x00000002ff077219 */ /* 0x000fe20000011609 */
[----:B------:R-:W-:Y:S01]  /*0d20*/  ULDC UR4, c[0x0][0x150] ;  /* 0x0000540000047ab9 */ /* 0x000fe20000000800 */
[----:B------:R-:W-:Y:S01]  /*0d30*/  IADD3 R11, P0, RZ, -R31, RZ ;  /* 0x8000001fff0b7210 */ /* 0x000fe20007f1e0ff */
[----:B------:R-:W-:Y:S01]  /*0d40*/  IMAD.MOV.U32 R19, RZ, RZ, R17 ;  /* 0x000000ffff137224 */ /* 0x000fe200078e0011 */
[----:B------:R-:W-:-:S03]  /*0d50*/  I2FP.F32.U32 R2, R6 ;  /* 0x0000000600027245 */ /* 0x000fc60000201000 */
[----:B------:R-:W1:Y:S01]  /*0d60*/  LDC.64 R26, c[0x0][0x640] ;  /* 0x00019000ff1a7b82 */ /* 0x000e620000000a00 */
[----:B------:R-:W-:Y:S02]  /*0d70*/  IMAD.X R13, RZ, RZ, ~R7, P0 ;  /* 0x000000ffff0d7224 */ /* 0x000fe400000e0e07 */
[----:B------:R-:W-:Y:S01]  /*0d80*/  FMUL R2, R2, UR4 ;  /* 0x0000000402027c20 */ /* 0x000fe20008400000 */
[----:B------:R-:W-:Y:S01]  /*0d90*/  IMAD.WIDE.U32 R8, R11, R24, R18 ;  /* 0x000000180b087225 */ /* 0x000fe200078e0012 */
[----:B------:R-:W-:-:S03]  /*0da0*/  ULDC UR4, c[0x0][0x154] ;  /* 0x0000550000047ab9 */ /* 0x000fc60000000800 */
[----:B------:R-:W-:Y:S01]  /*0db0*/  IMAD R10, R13, R24, RZ ;  /* 0x000000180d0a7224 */ /* 0x000fe200078e02ff */
[----:B------:R-:W2:Y:S01]  /*0dc0*/  LDC R7, c[0x0][0x144] ;  /* 0x00005100ff077b82 */ /* 0x000ea20000000800 */
[----:B------:R-:W3:Y:S02]  /*0dd0*/  F2I.U32.TRUNC.NTZ R2, R2 ;  /* 0x0000000200027305 */ /* 0x000ee4000020f000 */
[----:B------:R-:W-:-:S04]  /*0de0*/  IMAD R11, R11, R25, R10 ;  /* 0x000000190b0b7224 */ /* 0x000fc800078e020a */
[----:B------:R-:W-:Y:S01]  /*0df0*/  IMAD.IADD R9, R9, 0x1, R11 ;  /* 0x0000000109097824 */ /* 0x000fe200078e020b */
[----:B------:R-:W4:Y:S01]  /*0e00*/  LDC R22, c[0x0][0x608] ;  /* 0x00018200ff167b82 */ /* 0x000f220000000800 */
[----:B------:R-:W-:-:S03]  /*0e10*/  IMAD.MOV.U32 R11, RZ, RZ, -0x1 ;  /* 0xffffffffff0b7424 */ /* 0x000fc600078e00ff */
[--C-:B0-----:R-:W-:Y:S02]  /*0e20*/  SHF.R.U64 R20, R8, R12, R9.reuse ;  /* 0x0000000c08147219 */ /* 0x101fe40000001209 */
[----:B------:R-:W-:Y:S02]  /*0e30*/  I2FP.F32.U32 R8, R14 ;  /* 0x0000000e00087245 */ /* 0x000fe40000201000 */
[----:B------:R-:W0:Y:S01]  /*0e40*/  LDC R24, c[0x0][0x658] ;  /* 0x00019600ff187b82 */ /* 0x000e220000000800 */
[----:B-1----:R-:W-:Y:S01]  /*0e50*/  ISETP.NE.U32.AND P0, PT, R26, RZ, PT ;  /* 0x000000ff1a00720c */ /* 0x002fe20003f05070 */
[----:B---3--:R-:W-:Y:S02]  /*0e60*/  IMAD.MOV R10, RZ, RZ, -R2 ;  /* 0x000000ffff0a7224 */ /* 0x008fe400078e0a02 */
[----:B------:R-:W-:Y:S01]  /*0e70*/  FMUL R8, R8, UR4 ;  /* 0x0000000408087c20 */ /* 0x000fe20008400000 */
[----:B------:R-:W-:Y:S02]  /*0e80*/  SHF.R.U32.HI R9, RZ, R12, R9 ;  /* 0x0000000cff097219 */ /* 0x000fe40000011609 */
[----:B------:R-:W-:Y:S01]  /*0e90*/  ISETP.NE.AND.EX P0, PT, R27, RZ, PT, P0 ;  /* 0x000000ff1b00720c */ /* 0x000fe20003f05300 */
[----:B------:R1:W3:Y:S01]  /*0ea0*/  F2I.U32.TRUNC.NTZ R15, R8 ;  /* 0x00000008000f7305 */ /* 0x0002e2000020f000 */
[----:B------:R-:W1:Y:S01]  /*0eb0*/  LDC R19, c[0x0][0x148] ;  /* 0x00005200ff137b82 */ /* 0x000e620000000800 */
[----:B--2---:R-:W-:-:S07]  /*0ec0*/  IMAD R2, R7, R10, R6 ;  /* 0x0000000a07027224 */ /* 0x004fce00078e0206 */
[----:B------:R-:W2:Y:S01]  /*0ed0*/  LDC R25, c[0x0][0x600] ;  /* 0x00018000ff197b82 */ /* 0x000ea20000000800 */
[-CC-:B----4-:R-:W-:Y:S02]  /*0ee0*/  SHF.R.U64 R32, R20, R22.reuse, R9.reuse ;  /* 0x0000001614207219 */ /* 0x190fe40000001209 */
[----:B------:R-:W-:Y:S01]  /*0ef0*/  SHF.R.U32.HI R7, RZ, R22, R9 ;  /* 0x00000016ff077219 */ /* 0x000fe20000011609 */
[----:B------:R-:W-:-:S04]  /*0f00*/  IMAD.MOV.U32 R9, RZ, RZ, 0x1 ;  /* 0x00000001ff097424 */ /* 0x000fc800078e00ff */
[----:B------:R-:W4:Y:S01]  /*0f10*/  LDC R28, c[0x0][0x648] ;  /* 0x00019200ff1c7b82 */ /* 0x000f220000000800 */
[-C--:B0-----:R-:W-:Y:S02]  /*0f20*/  SHF.L.U32 R6, R11, R24.reuse, RZ ;  /* 0x000000180b067219 */ /* 0x081fe400000006ff */
[--C-:B------:R-:W-:Y:S02]  /*0f30*/  SHF.R.U64 R22, R32, R24, R7.reuse ;  /* 0x0000001820167219 */ /* 0x100fe40000001207 */
[----:B------:R-:W-:Y:S02]  /*0f40*/  LOP3.LUT R13, RZ, R6, RZ, 0x33, !PT ;  /* 0x00000006ff0d7212 */ /* 0x000fe400078e33ff */
[-C--:B------:R-:W-:Y:S01]  /*0f50*/  SHF.R.U32.HI R7, RZ, R24.reuse, R7 ;  /* 0x00000018ff077219 */ /* 0x080fe20000011607 */
[----:B------:R-:W0:Y:S01]  /*0f60*/  LDC R29, c[0x0][0x638] ;  /* 0x00018e00ff1d7b82 */ /* 0x000e220000000800 */
[----:B------:R-:W-:Y:S01]  /*0f70*/  SHF.L.U32 R12, R9, R24, RZ ;  /* 0x00000018090c7219 */ /* 0x000fe200000006ff */
[----:B------:R-:W-:-:S06]  /*0f80*/  IMAD.MOV.U32 R6, RZ, RZ, R22 ;  /* 0x000000ffff067224 */ /* 0x000fcc00078e0016 */
[----:B------:R-:W0:Y:S01]  /*0f90*/  LDC R30, c[0x0][0x610] ;  /* 0x00018400ff1e7b82 */ /* 0x000e220000000800 */
[----:B-1-3--:R-:W-:Y:S05]  /*0fa0*/  @!P0 BRA `(.L_x_12) ;  /* 0x0000000000288947 */ /* 0x00afea0003800000 */
[----:B------:R-:W1:Y:S02]  /*0fb0*/  LDC R11, c[0x0][0x64c] ;  /* 0x00019300ff0b7b82 */ /* 0x000e640000000800 */
[----:B-1----:R-:W-:-:S05]  /*0fc0*/  IADD3 R11, P0, R22, R11, RZ ;  /* 0x0000000b160b7210 */ /* 0x002fca0007f1e0ff */
        /* <DEDUP_REMOVED lines=8> */
.L_x_12:
[----:B----4-:R-:W-:Y:S01]  /*1050*/  SHF.R.U64 R6, R6, R28, R7 ;  /* 0x0000001c06067219 */ /* 0x010fe20000001207 */
[----:B--2---:R-:W-:Y:S01]  /*1060*/  VIADD R7, R25, 0xffffffff ;  /* 0xffffffff19077836 */ /* 0x004fe20000000000 */
[----:B------:R-:W-:Y:S01]  /*1070*/  LOP3.LUT R13, R32, R13, RZ, 0xc0, !PT ;  /* 0x0000000d200d7212 */ /* 0x000fe200078ec0ff */
[----:B------:R-:W-:Y:S02]  /*1080*/  IMAD.MOV R15, RZ, RZ, -R15 ;  /* 0x000000ffff0f7224 */ /* 0x000fe400078e0a0f */
[----:B------:R-:W-:Y:S01]  /*1090*/  IMAD.MOV R8, RZ, RZ, -R6 ;  /* 0x000000ffff087224 */ /* 0x000fe200078e0a06 */
[----:B------:R-:W-:Y:S01]  /*10a0*/  LOP3.LUT R7, R20, R7, RZ, 0xc0, !PT ;  /* 0x0000000714077212 */ /* 0x000fe200078ec0ff */
[----:B------:R-:W-:Y:S02]  /*10b0*/  IMAD R13, R12, R6, R13 ;  /* 0x000000060c0d7224 */ /* 0x000fe400078e020d */
[----:B------:R-:W-:Y:S02]  /*10c0*/  @P1 IMAD R2, R19, R15, R14 ;  /* 0x0000000f13021224 */ /* 0x000fe400078e020e */
[----:B0-----:R-:W-:-:S02]  /*10d0*/  IMAD R6, R8, R29, R22 ;  /* 0x0000001d08067224 */ /* 0x001fc400078e0216 */
[----:B------:R-:W-:Y:S02]  /*10e0*/  IMAD R2, R13, R30, R2 ;  /* 0x0000001e0d027224 */ /* 0x000fe400078e0202 */
[----:B------:R-:W-:Y:S02]  /*10f0*/  IMAD R19, R6, R25, R7 ;  /* 0x0000001906137224 */ /* 0x000fe400078e0207 */
[----:B------:R-:W-:-:S03]  /*1100*/  IMAD.MOV.U32 R8, RZ, RZ, 0x1 ;  /* 0x00000001ff087424 */ /* 0x000fc600078e00ff */
[----:B------:R-:W-:Y:S02]  /*1110*/  SEL R22, R19, R2, !P1 ;  /* 0x0000000213167207 */ /* 0x000fe40004800000 */
[----:B------:R-:W-:Y:S01]  /*1120*/  SEL R19, R2, R19, !P1 ;  /* 0x0000001302137207 */ /* 0x000fe20004800000 */
[----:B------:R-:W-:-:S07]  /*1130*/  IMAD.MOV.U32 R2, RZ, RZ, R31 ;  /* 0x000000ffff027224 */ /* 0x000fce00078e001f */
.L_x_10:
[----:B------:R-:W-:Y:S05]  /*1140*/  @!P2 BRA `(.L_x_13) ;  /* 0x000000540010a947 */ /* 0x000fea0003800000 */
[----:B------:R-:W-:-:S13]  /*1150*/  ISETP.GT.U32.AND P0, PT, R33, 0x1, PT ;  /* 0x000000012100780c */ /* 0x000fda0003f04070 */
[----:B------:R-:W-:Y:S05]  /*1160*/  @P0 EXIT ;  /* 0x000000000000094d */ /* 0x000fea0003800000 */
.L_x_14:
[----:B------:R-:W-:-:S08]  /*1170*/  NOP ;  /* 0x0000000000007918 */ /* 0x000fd00000000000 */
[----:B------:R-:W1:Y:S02]  /*1180*/  USETMAXREG.TRY_ALLOC.CTAPOOL UP0, 0xe8 ;  /* 0x000000e8000079c8 */ /* 0x000e640008000600 */
[----:B-1----:R-:W-:-:S13]  /*1190*/  PLOP3.LUT P0, PT, PT, PT, UP0, 0x80, 0x0 ;  /* 0x000000000000781c */ /* 0x002fda0003f0f008 */
[----:B------:R-:W-:Y:S05]  /*11a0*/  @!P0 BRA `(.L_x_14) ;  /* 0xfffffffc00f08947 */ /* 0x000fea000383ffff */
[----:B------:R-:W-:-:S13]  /*11b0*/  LOP3.LUT P0, RZ, R8, 0xff, RZ, 0xc0, !PT ;  /* 0x000000ff08ff7812 */ /* 0x000fda000780c0ff */
[----:B------:R-:W-:Y:S05]  /*11c0*/  @!P0 EXIT ;  /* 0x000000000000894d */ /* 0x000fea0003800000 */
[----:B------:R-:W1:Y:S01]  /*11d0*/  S2UR UR4, SR_CgaCtaId ;  /* 0x00000000000479c3 */ /* 0x000e620000008800 */
[----:B------:R-:W-:Y:S01]  /*11e0*/  VIADD R6, R5, 0xffffffff ;  /* 0xffffffff05067836 */ /* 0x000fe20000000000 */
[----:B------:R-:W-:Y:S01]  /*11f0*/  SHF.R.S32.HI R0, RZ, 0x1f, R3 ;  /* 0x0000001fff007819 */ /* 0x000fe20000011403 */
[----:B------:R-:W-:Y:S01]  /*1200*/  UMOV UR41, 0x400 ;  /* 0x0000040000297882 */ /* 0x000fe20000000000 */
[----:B------:R-:W-:Y:S01]  /*1210*/  UISETP.LT.AND UP0, UPT, UR40, 0x1, UPT ;  /* 0x000000012800788c */ /* 0x000fe2000bf01270 */
[----:B------:R-:W-:Y:S01]  /*1220*/  LOP3.LUT R100, R16, 0x1, RZ, 0xfc, !PT ;  /* 0x0000000110647812 */ /* 0x000fe200078efcff */
[----:B------:R-:W-:Y:S01]  /*1230*/  ULDC UR6, c[0x0][0x284] ;  /* 0x0000a10000067ab9 */ /* 0x000fe20000000800 */
[----:B------:R-:W-:Y:S01]  /*1240*/  R2UR UR42, R6 ;  /* 0x00000000062a72ca */ /* 0x000fe200000e0000 */
[----:B------:R-:W-:Y:S01]  /*1250*/  USEL UR43, UR40, 0x1, UP0 ;  /* 0x00000001282b7887 */ /* 0x000fe20008000000 */
[CC--:B------:R-:W-:Y:S01]  /*1260*/  LEA.HI R4, R0.reuse, R3.reuse, RZ, 0x2 ;  /* 0x0000000300047211 */ /* 0x0c0fe200078f10ff */
[----:B------:R-:W-:Y:S01]  /*1270*/  USHF.L.U32 UR46, UR40, 0x1, URZ ;  /* 0x00000001282e7899 */ /* 0x000fe2000800063f */
[----:B------:R-:W-:Y:S01]  /*1280*/  LEA.HI R0, R0, R3, RZ, 0x5 ;  /* 0x0000000300007211 */ /* 0x000fe200078f28ff */
[----:B------:R-:W-:Y:S01]  /*1290*/  UIADD3 UR43, -UR43, UR40, URZ ;  /* 0x000000282b2b7290 */ /* 0x000fe2000fffe13f */
[----:B------:R-:W-:-:S02]  /*12a0*/  SHF.R.S32.HI R90, RZ, 0x2, R4 ;  /* 0x00000002ff5a7819 */ /* 0x000fc40000011404 */
[----:B------:R-:W-:Y:S02]  /*12b0*/  SHF.R.S32.HI R5, RZ, 0x1f, R4 ;  /* 0x0000001fff057819 */ /* 0x000fe40000011404 */
[----:B------:R-:W-:Y:S02]  /*12c0*/  LOP3.LUT R92, R4, 0xfffffffc, RZ, 0xc0, !PT ;  /* 0xfffffffc045c7812 */ /* 0x000fe400078ec0ff */
[----:B------:R-:W-:Y:S01]  /*12d0*/  LEA.HI R5, R5, R90, RZ, 0x3 ;  /* 0x0000005a05057211 */ /* 0x000fe200078f18ff */
[----:B------:R-:W-:Y:S01]  /*12e0*/  USHF.L.U32 UR42, UR42, 0x3, URZ ;  /* 0x000000032a2a7899 */ /* 0x000fe2000800063f */
[----:B------:R-:W-:Y:S01]  /*12f0*/  ISETP.NE.AND P0, PT, R6, RZ, PT ;  /* 0x000000ff0600720c */ /* 0x000fe20003f05270 */
[----:B------:R-:W-:Y:S01]  /*1300*/  IMAD.IADD R92, R3, 0x1, -R92 ;  /* 0x00000001035c7824 */ /* 0x000fe200078e0a5c */
[----:B------:R-:W-:Y:S01]  /*1310*/  LOP3.LUT R5, R5, 0xfffffff8, RZ, 0xc0, !PT ;  /* 0xfffffff805057812 */ /* 0x000fe200078ec0ff */
[----:B-1----:R-:W-:Y:S01]  /*1320*/  ULEA UR41, UR4, UR41, 0x18 ;  /* 0x0000002904297291 */ /* 0x002fe2000f8ec03f */
[----:B------:R-:W-:Y:S01]  /*1330*/  SEL R101, RZ, 0x1, P0 ;  /* 0x00000001ff657807 */ /* 0x000fe20000000000 */
[----:B------:R-:W-:-:S02]  /*1340*/  IMAD.U32 R94, RZ, RZ, UR42 ;  /* 0x0000002aff5e7e24 */ /* 0x000fc4000f8e00ff */
[----:B------:R-:W-:Y:S01]  /*1350*/  UIADD3 UR47, UR41, 0x40, URZ ;  /* 0x00000040292f7890 */ /* 0x000fe2000fffe03f */
[----:B------:R-:W-:Y:S01]  /*1360*/  IMAD.IADD R90, R90, 0x1, -R5 ;  /* 0x000000015a5a7824 */ /* 0x000fe200078e0a05 */
[----:B------:R-:W-:Y:S01]  /*1370*/  UIADD3 UR4, UR41, 0x100, URZ ;  /* 0x0000010029047890 */ /* 0x000fe2000fffe03f */
[----:B------:R-:W-:Y:S01]  /*1380*/  SHF.R.S32.HI R5, RZ, 0x5, R0 ;  /* 0x00000005ff057819 */ /* 0x000fe20000011400 */
[----:B------:R-:W-:Y:S01]  /*1390*/  UIADD3 UR5, UR41, 0x3100, URZ ;  /* 0x0000310029057890 */ /* 0x000fe2000fffe03f */
[C---:B------:R-:W-:Y:S01]  /*13a0*/  LOP3.LUT R96, R94.reuse, 0x8, RZ, 0xc0, !PT ;  /* 0x000000085e607812 */ /* 0x040fe200078ec0ff */
[----:B------:R-:W-:Y:S01]  /*13b0*/  USHF.R.U32.HI UR4, URZ, 0x4, UR4 ;  /* 0x000000043f047899 */ /* 0x000fe20008011604 */
[--C-:B------:R-:W-:Y:S01]  /*13c0*/  SHF.R.S32.HI R91, RZ, 0x1f, R90.reuse ;  /* 0x0000001fff5b7819 */ /* 0x100fe2000001145a */
[----:B------:R-:W-:Y:S01]  /*13d0*/  USHF.R.U32.HI UR5, URZ, 0x4, UR5 ;  /* 0x000000043f057899 */ /* 0x000fe20008011605 */
[C-C-:B------:R-:W-:Y:S01]  /*13e0*/  IMAD R97, R5.reuse, -0x10, -R90.reuse ;  /* 0xfffffff005617824 */ /* 0x140fe200078e0a5a */
[----:B------:R-:W-:Y:S01]  /*13f0*/  ULOP3.LUT UR4, UR4, 0x3fff, URZ, 0xc0, !UPT ;  /* 0x00003fff04047892 */ /* 0x000fe2000f8ec03f */
[----:B------:R-:W-:Y:S01]  /*1400*/  IMAD.U32 R93, RZ, RZ, UR47 ;  /* 0x0000002fff5d7e24 */ /* 0x000fe2000f8e00ff */
[----:B------:R-:W-:Y:S01]  /*1410*/  ULOP3.LUT UR5, UR5, 0x3fff, URZ, 0xc0, !UPT ;  /* 0x00003fff05057892 */ /* 0x000fe2000f8ec03f */
[----:B------:R-:W-:Y:S01]  /*1420*/  IMAD.WIDE R90, R5, 0x10, R90 ;  /* 0x00000010055a7825 */ /* 0x000fe200078e025a */
[----:B------:R-:W-:Y:S01]  /*1430*/  LOP3.LUT R94, R94, 0x8, RZ, 0xc, !PT ;  /* 0x000000085e5e7812 */ /* 0x000fe200078e0cff */
[----:B------:R-:W-:Y:S01]  /*1440*/  ULOP3.LUT UR44, UR4, 0x10000, URZ, 0xfc, !UPT ;  /* 0x00010000042c7892 */ /* 0x000fe2000f8efc3f */
[----:B------:R-:W-:Y:S01]  /*1450*/  LOP3.LUT R96, R96, 0x18, RZ, 0x3c, !PT ;  /* 0x0000001860607812 */ /* 0x000fe200078e3cff */
[----:B------:R-:W-:Y:S01]  /*1460*/  VIADD R95, R93, UR42 ;  /* 0x0000002a5d5f7c36 */ /* 0x000fe20008000000 */
[----:B------:R-:W-:Y:S01]  /*1470*/  ULOP3.LUT UR45, UR5, 0x10000, URZ, 0xfc, !UPT ;  /* 0x00010000052d7892 */ /* 0x000fe2000f8efc3f */
[----:B------:R-:W-:-:S11]  /*1480*/  VIADD R97, R97, UR6 ;  /* 0x0000000661617c36 */ /* 0x000fd60008000000 */
.L_x_162:
[----:B------:R-:W-:Y:S01]  /*1490*/  SHF.L.U32 R0, R101, 0x1f, RZ ;  /* 0x0000001f65007819 */ /* 0x000fe200000006ff */
[----:B------:R-:W-:Y:S02]  /*14a0*/  ULDC UR4, c[0x0][0x28c] ;  /* 0x0000a30000047ab9 */ /* 0x000fe40000000800 */
[----:B------:R-:W-:Y:S01]  /*14b0*/  ISETP.LT.AND P1, PT, RZ, UR4, PT ;  /* 0x00000004ff007c0c */ /* 0x000fe2000bf21270 */
[----:B------:R-:W1:Y:S02]  /*14c0*/  SYNCS.PHASECHK.TRANS64.TRYWAIT P0, [R93+UR42], R0 ;  /* 0x000000005d0075a7 */ /* 0x000e64000800016a */
[----:B-1-34-:R-:W-:Y:S10]  /*14d0*/  @!P0 BRA `(.L_x_15) ;  /* 0x0000006000008947 */ /* 0x01aff40003800000 */
.L_x_183:
[----:B------:R-:W-:Y:S05]  /*14e0*/  @P1 BRA `(.L_x_16) ;  /* 0x0000000000401947 */ /* 0x000fea0003800000 */
[----:B-1----:R-:W-:Y:S01]  /*14f0*/  MOV R0, 0x0 ;  /* 0x0000000000007802 */ /* 0x002fe20000000f00 */
[----:B------:R-:W-:Y:S01]  /*1500*/  ULDC.64 UR4, c[0x4][0x68] ;  /* 0x01001a0000047ab9 */ /* 0x000fe20000000a00 */
[----:B------:R-:W-:Y:S01]  /*1510*/  ULDC.64 UR6, c[0x4][0x8] ;  /* 0x0100020000067ab9 */ /* 0x000fe20000000a00 */
[----:B------:R-:W-:Y:S01]  /*1520*/  IMAD.U32 R4, RZ, RZ, UR4 ;  /* 0x00000004ff047e24 */ /* 0x000fe2000f8e00ff */
[----:B------:R1:W2:Y:S01]  /*1530*/  LDC.64 R14, c[0x4][R0] ;  /* 0x01000000000e7b82 */ /* 0x0002a20000000a00 */
[----:B------:R-:W-:Y:S01]  /*1540*/  IMAD.U32 R5, RZ, RZ, UR5 ;  /* 0x00000005ff057e24 */ /* 0x000fe2000f8e00ff */
[----:B------:R-:W-:Y:S01]  /*1550*/  ULDC.64 UR4, c[0x4][0x70] ;  /* 0x01001c0000047ab9 */ /* 0x000fe20000000a00 */
[----:B------:R-:W-:Y:S02]  /*1560*/  IMAD.U32 R10, RZ, RZ, UR6 ;  /* 0x00000006ff0a7e24 */ /* 0x000fe4000f8e00ff */
[----:B------:R-:W-:Y:S02]  /*1570*/  IMAD.U32 R6, RZ, RZ, UR4 ;  /* 0x00000004ff067e24 */ /* 0x000fe4000f8e00ff */
[----:B------:R-:W-:-:S02]  /*1580*/  IMAD.U32 R7, RZ, RZ, UR5 ;  /* 0x00000005ff077e24 */ /* 0x000fc4000f8e00ff */
[----:B------:R-:W-:Y:S02]  /*1590*/  IMAD.U32 R11, RZ, RZ, UR7 ;  /* 0x00000007ff0b7e24 */ /* 0x000fe4000f8e00ff */
[----:B------:R-:W-:Y:S02]  /*15a0*/  IMAD.MOV.U32 R8, RZ, RZ, 0x1e1 ;  /* 0x000001e1ff087424 */ /* 0x000fe400078e00ff */
[----:B0-----:R-:W-:Y:S02]  /*15b0*/  IMAD.MOV.U32 R12, RZ, RZ, 0x1 ;  /* 0x00000001ff0c7424 */ /* 0x001fe400078e00ff */
[----:B-1----:R-:W-:-:S07]  /*15c0*/  IMAD.MOV.U32 R13, RZ, RZ, RZ ;  /* 0x000000ffff0d7224 */ /* 0x002fce00078e00ff */
[----:B------:R-:W-:-:S07]  /*15d0*/  LEPC R20, `(.L_x_16) ;  /* 0x000000001014794e */ /* 0x000fce0000000000 */
[----:B--2--5:R-:W-:Y:S05]  /*15e0*/  CALL.ABS.NOINC R14 ;  /* 0x000000000e007343 */ /* 0x024fea0003c00000 */
.L_x_16:
[----:B------:R-:W-:-:S13]  /*15f0*/  ISETP.NE.AND P0, PT, R100, 0x3, PT ;  /* 0x000000036400780c */ /* 0x000fda0003f05270 */
[----:B------:R-:W-:Y:S05]  /*1600*/  @!P0 BRA `(.L_x_17) ;  /* 0x0000000000048947 */ /* 0x000fea0003800000 */
[----:B------:R-:W-:Y:S01]  /*1610*/  BPT.TRAP 0x1 ;  /* 0x000000040000795c */ /* 0x000fe20000300000 */
.L_x_17:
[----:B------:R-:W-:Y:S02]  /*1620*/  IMAD.U32 R3, RZ, RZ, UR38 ;  /* 0x00000026ff037e24 */ /* 0x000fe4000f8e00ff */
[----:B-1----:R-:W-:-:S03]  /*1630*/  IMAD.U32 R0, RZ, RZ, UR39 ;  /* 0x00000027ff007e24 */ /* 0x002fc6000f8e00ff */
[----:B------:R-:W-:Y:S02]  /*1640*/  LEA R3, R3, UR41, 0x3 ;  /* 0x0000002903037c11 */ /* 0x000fe4000f8e18ff */
[----:B------:R-:W-:-:S04]  /*1650*/  SHF.L.U32 R0, R0, 0x1f, RZ ;  /* 0x0000001f00007819 */ /* 0x000fc800000006ff */
[----:B------:R1:W2:Y:S01]  /*1660*/  SYNCS.PHASECHK.TRANS64.TRYWAIT P1, [R3+URZ], R0 ;  /* 0x00000000030075a7 */ /* 0x0002a2000802017f */
[----:B------:R-:W-:Y:S05]  /*1670*/  @!P0 BRA `(.L_x_18) ;  /* 0x0000000000048947 */ /* 0x000fea0003800000 */
[----:B------:R-:W-:Y:S01]  /*1680*/  BPT.TRAP 0x1 ;  /* 0x000000040000795c */ /* 0x000fe20000300000 */
.L_x_18:
[----:B--2---:R-:W-:Y:S05]  /*1690*/  @P1 BRA `(.L_x_19) ;  /* 0x0000000000081947 */ /* 0x004fea0003800000 */
[----:B------:R-:W2:Y:S02]  /*16a0*/  SYNCS.PHASECHK.TRANS64.TRYWAIT P1, [R3+URZ], R0 ;  /* 0x00000000030075a7 */ /* 0x000ea4000802017f */
[----:B--2---:R-:W-:Y:S05]  /*16b0*/  @!P1 BRA `(.L_x_20) ;  /* 0x0000005c009c9947 */ /* 0x004fea0003800000 */
.L_x_19:
[----:B------:R-:W-:Y:S05]  /*16c0*/  WARPSYNC.ALL ;  /* 0x0000000000007948 */ /* 0x000fea0003800000 */
[----:B------:R-:W-:Y:S01]  /*16d0*/  ULEA UR4, UR38, UR44, 0x8 ;  /* 0x0000002c26047291 */ /* 0x000fe2000f8e403f */
[----:B------:R-:W-:Y:S01]  /*16e0*/  WARPGROUP.ARRIVE ;  /* 0x00000000000079c5 */ /* 0x000fe20000000000 */
[----:B------:R-:W-:Y:S01]  /*16f0*/  ULEA UR6, UR38, UR45, 0x9 ;  /* 0x0000002d26067291 */ /* 0x000fe2000f8e483f */
[----:B-12---:R-:W-:Y:S01]  /*1700*/  IMAD.U32 R0, RZ, RZ, UR43 ;  /* 0x0000002bff007e24 */ /* 0x006fe2000f8e00ff */
[----:B------:R-:W-:Y:S01]  /*1710*/  UMOV UR5, 0x80000020 ;  /* 0x8000002000057882 */ /* 0x000fe20000000000 */
[----:B------:R-:W-:-:S03]  /*1720*/  UMOV UR7, 0x80000020 ;  /* 0x8000002000077882 */ /* 0x000fc60000000000 */
[----:B------:R-:W-:-:S03]  /*1730*/  ISETP.GE.AND P1, PT, R0, 0x1, PT ;  /* 0x000000010000780c */ /* 0x000fc60003f26270 */
[----:B------:R-:W-:Y:S01]  /*1740*/  HGMMA.64x128x16.F32.BF16 R24, gdesc[UR4], RZ, !UPT, gsb0 ;  /* 0x01e00000041879f0 */ /* 0x000fe2000c0018ff */
[----:B------:R-:W-:Y:S02]  /*1750*/  UIADD3 UR4, UR4, 0x2, URZ ;  /* 0x0000000204047890 */ /* 0x000fe4000fffe03f */
[----:B------:R-:W-:Y:S01]  /*1760*/  UIADD3 UR6, UR6, 0x2, URZ ;  /* 0x0000000206067890 */ /* 0x000fe2000fffe03f */
[----:B------:R-:W-:Y:S01]  /*1770*/  UMOV UR5, 0x80000020 ;  /* 0x8000002000057882 */ /* 0x000fe20000000000 */
[----:B------:R-:W-:Y:S01]  /*1780*/  UMOV UR7, 0x80000020 ;  /* 0x8000002000077882 */ /* 0x000fe20000000000 */
[----:B------:R-:W-:Y:S02]  /*1790*/  WARPGROUP.DEPBAR.LE gsb0, 0x0 ;  /* 0x00008000000079c5 */ /* 0x000fe40000010000 */
[----:B------:R-:W-:-:S06]  /*17a0*/  WARPGROUP.ARRIVE ;  /* 0x00000000000079c5 */ /* 0x000fcc0000000000 */
[----:B------:R-:W-:Y:S03]  /*17b0*/  HGMMA.64x128x16.F32.BF16 R24, gdesc[UR4], R24, gsb0 ;  /* 0x01e00000041879f0 */ /* 0x000fe60008001818 */
[----:B------:R-:W-:Y:S02]  /*17c0*/  WARPGROUP.DEPBAR.LE gsb0, 0x0 ;  /* 0x00008000000079c5 */ /* 0x000fe40000010000 */
[----:B------:R-:W-:Y:S05]  /*17d0*/  @!P1 BRA `(.L_x_21) ;  /* 0x0000000000d09947 */ /* 0x000fea0003800000 */
[----:B------:R-:W-:Y:S01]  /*17e0*/  UIADD3 UR4, UR38, 0x1, URZ ;  /* 0x0000000126047890 */ /* 0x000fe2000fffe03f */
[----:B------:R-:W-:Y:S01]  /*17f0*/  IMAD.U32 R0, RZ, RZ, UR43 ;  /* 0x0000002bff007e24 */ /* 0x000fe2000f8e00ff */
[----:B------:R-:W-:Y:S02]  /*1800*/  UMOV UR9, UR38 ;  /* 0x0000002600097c82 */ /* 0x000fe40008000000 */
[----:B------:R-:W-:-:S04]  /*1810*/  UISETP.NE.AND UP0, UPT, UR4, 0x3, UPT ;  /* 0x000000030400788c */ /* 0x000fc8000bf05270 */
[----:B------:R-:W-:Y:S02]  /*1820*/  USEL UR5, URZ, 0x1, UP0 ;  /* 0x000000013f057887 */ /* 0x000fe40008000000 */
[----:B------:R-:W-:Y:S02]  /*1830*/  USEL UR8, UR4, URZ, UP0 ;  /* 0x0000003f04087287 */ /* 0x000fe40008000000 */
[----:B------:R-:W-:-:S06]  /*1840*/  ULOP3.LUT UR5, UR39, UR5, URZ, 0x3c, !UPT ;  /* 0x0000000527057292 */ /* 0x000fcc000f8e3c3f */
[----:B------:R-:W-:-:S07]  /*1850*/  IMAD.U32 R5, RZ, RZ, UR5 ;  /* 0x00000005ff057e24 */ /* 0x000fce000f8e00ff */
.L_x_28:
[----:B-12---:R-:W-:Y:S05]  /*1860*/  @!P0 BRA `(.L_x_22) ;  /* 0x0000000000048947 */ /* 0x006fea0003800000 */
[----:B------:R-:W-:Y:S01]  /*1870*/  BPT.TRAP 0x1 ;  /* 0x000000040000795c */ /* 0x000fe20000300000 */
.L_x_22:
[----:B------:R-:W-:Y:S01]  /*1880*/  ULEA UR4, UR8, UR41, 0x3 ;  /* 0x0000002908047291 */ /* 0x000fe2000f8e183f */
[----:B------:R-:W-:-:S08]  /*1890*/  SHF.L.U32 R3, R5, 0x1f, RZ ;  /* 0x0000001f05037819 */ /* 0x000fd000000006ff */
[----:B------:R1:W2:Y:S01]  /*18a0*/  SYNCS.PHASECHK.TRANS64.TRYWAIT P1, [UR4], R3 ;  /* 0x00000003ff0075a7 */ /* 0x0002a20008020144 */
[----:B------:R-:W-:Y:S05]  /*18b0*/  @!P0 BRA `(.L_x_23) ;  /* 0x0000000000048947 */ /* 0x000fea0003800000 */
[----:B------:R-:W-:Y:S01]  /*18c0*/  BPT.TRAP 0x1 ;  /* 0x000000040000795c */ /* 0x000fe20000300000 */
.L_x_23:
[----:B--2---:R-:W-:Y:S05]  /*18d0*/  @P1 BRA `(.L_x_24) ;  /* 0x0000000000081947 */ /* 0x004fea0003800000 */
[----:B------:R-:W2:Y:S02]  /*18e0*/  SYNCS.PHASECHK.TRANS64.TRYWAIT P1, [UR4], R3 ;  /* 0x00000003ff0075a7 */ /* 0x000ea40008020144 */
[----:B--2---:R-:W-:Y:S05]  /*18f0*/  @!P1 BRA `(.L_x_25) ;  /* 0x0000005c00209947 */ /* 0x004fea0003800000 */
.L_x_24:
[----:B------:R-:W-:Y:S01]  /*1900*/  ULEA UR4, UR8, UR44, 0x8 ;  /* 0x0000002c08047291 */ /* 0x000fe2000f8e403f */
[----:B------:R-:W-:Y:S01]  /*1910*/  WARPGROUP.ARRIVE ;  /* 0x00000000000079c5 */ /* 0x000fe20000000000 */
[----:B------:R-:W-:Y:S01]  /*1920*/  ULEA UR6, UR8, UR45, 0x9 ;  /* 0x0000002d08067291 */ /* 0x000fe2000f8e483f */
[----:B------:R-:W-:Y:S01]  /*1930*/  UMOV UR5, 0x80000020 ;  /* 0x8000002000057882 */ /* 0x000fe20000000000 */
[----:B------:R-:W-:-:S07]  /*1940*/  UMOV UR7, 0x80000020 ;  /* 0x8000002000077882 */ /* 0x000fce0000000000 */
[----:B------:R-:W-:Y:S01]  /*1950*/  HGMMA.64x128x16.F32.BF16 R24, gdesc[UR4], R24, gsb0 ;  /* 0x01e00000041879f0 */ /* 0x000fe20008001818 */
        /* <DEDUP_REMOVED lines=9> */
[----:B------:R-:W-:Y:S01]  /*19f0*/  BPT.TRAP 0x1 ;  /* 0x000000040000795c */ /* 0x000fe20000300000 */
.L_x_26:
[----:B------:R-:W-:Y:S01]  /*1a00*/  ULEA UR4, UR9, UR41, 0x3 ;  /* 0x0000002909047291 */ /* 0x000fe2000f8e183f */
[----:B------:R-:W-:-:S03]  /*1a10*/  ISETP.GT.U32.AND P1, PT, R16, 0x1, PT ;  /* 0x000000011000780c */ /* 0x000fc60003f24070 */
[----:B------:R-:W-:-:S04]  /*1a20*/  UIADD3 UR4, UR4, 0x18, URZ ;  /* 0x0000001804047890 */ /* 0x000fc8000fffe03f */
[----:B------:R-:W-:-:S09]  /*1a30*/  UPRMT UR4, URZ, 0x654, UR4 ;  /* 0x000006543f047896 */ /* 0x000fd20008000004 */
[----:B------:R-:W-:Y:S01]  /*1a40*/  SYNCS.ARRIVE.TRANS64.RED.A1T0 RZ, [UR4], RZ ;  /* 0x000000ffffff79a7 */ /* 0x000fe20008100404 */
[----:B------:R-:W-:Y:S05]  /*1a50*/  @P1 BRA `(.L_x_27) ;  /* 0x0000000000041947 */ /* 0x000fea0003800000 */
[----:B------:R-:W-:Y:S01]  /*1a60*/  BPT.TRAP 0x1 ;  /* 0x000000040000795c */ /* 0x000fe20000300000 */
.L_x_27:
[----:B------:R-:W-:Y:S01]  /*1a70*/  UIADD3 UR8, UR8, 0x1, URZ ;  /* 0x0000000108087890 */ /* 0x000fe2000fffe03f */
[C---:B------:R-:W-:Y:S01]  /*1a80*/  ISETP.GT.AND P1, PT, R0.reuse, 0x1, PT ;  /* 0x000000010000780c */ /* 0x040fe20003f24270 */
[----:B------:R-:W-:Y:S01]  /*1a90*/  UIADD3 UR9, UR9, 0x1, URZ ;  /* 0x0000000109097890 */ /* 0x000fe2000fffe03f */
[----:B------:R-:W-:Y:S01]  /*1aa0*/  VIADD R0, R0, 0xffffffff ;  /* 0xffffffff00007836 */ /* 0x000fe20000000000 */
[----:B------:R-:W-:Y:S02]  /*1ab0*/  UISETP.NE.AND UP0, UPT, UR8, 0x3, UPT ;  /* 0x000000030800788c */ /* 0x000fe4000bf05270 */
[----:B------:R-:W-:Y:S02]  /*1ac0*/  UISETP.NE.AND UP1, UPT, UR9, 0x3, UPT ;  /* 0x000000030900788c */ /* 0x000fe4000bf25270 */
[----:B------:R-:W-:Y:S02]  /*1ad0*/  USEL UR4, URZ, 0x1, UP0 ;  /* 0x000000013f047887 */ /* 0x000fe40008000000 */
[----:B------:R-:W-:-:S02]  /*1ae0*/  USEL UR8, UR8, URZ, UP0 ;  /* 0x0000003f08087287 */ /* 0x000fc40008000000 */
[----:B------:R-:W-:Y:S02]  /*1af0*/  USEL UR9, UR9, URZ, UP1 ;  /* 0x0000003f09097287 */ /* 0x000fe40008800000 */
[----:B------:R-:W-:Y:S01]  /*1b00*/  LOP3.LUT R5, R5, UR4, RZ, 0x3c, !PT ;  /* 0x0000000405057c12 */ /* 0x000fe2000f8e3cff */
[----:B------:R-:W-:Y:S09]  /*1b10*/  @P1 BRA `(.L_x_28) ;  /* 0xfffffffc00501947 */ /* 0x000ff2000383ffff */
.L_x_21:
[----:B------:R-:W3:Y:S01]  /*1b20*/  LDC R0, c[0x0][0x28c] ;  /* 0x0000a300ff007b82 */ /* 0x000ee20000000800 */
[----:B------:R4:W-:Y:S01]  /*1b30*/  SYNCS.ARRIVE.TRANS64.A1T0 RZ, [R94+UR47], RZ ;  /* 0x000000ff5eff79a7 */ /* 0x0009e2000810002f */
[----:B---3--:R-:W-:-:S13]  /*1b40*/  ISETP.GE.AND P1, PT, R0, 0x1, PT ;  /* 0x000000010000780c */ /* 0x008fda0003f26270 */
[----:B----4-:R-:W-:Y:S05]  /*1b50*/  @!P1 BRA `(.L_x_29) ;  /* 0x0000000000349947 */ /* 0x010fea0003800000 */
[----:B------:R-:W-:Y:S05]  /*1b60*/  @!P0 BRA `(.L_x_30) ;  /* 0x0000000000048947 */ /* 0x000fea0003800000 */
[----:B------:R-:W-:Y:S01]  /*1b70*/  BPT.TRAP 0x1 ;  /* 0x000000040000795c */ /* 0x000fe20000300000 */
.L_x_30:
[----:B------:R-:W-:Y:S01]  /*1b80*/  UIADD3 UR6, UR43, UR38, URZ ;  /* 0x000000262b067290 */ /* 0x000fe2000fffe03f */
[----:B------:R-:W-:-:S03]  /*1b90*/  ISETP.GT.U32.AND P0, PT, R16, 0x1, PT ;  /* 0x000000011000780c */ /* 0x000fc60003f04070 */
[----:B------:R-:W-:-:S04]  /*1ba0*/  UIMAD.WIDE.U32 UR4, UR6, -0x55555555, URZ ;  /* 0xaaaaaaab060478a5 */ /* 0x000fc8000f8e003f */
[----:B------:R-:W-:-:S04]  /*1bb0*/  USHF.R.U32.HI UR4, URZ, 0x1, UR5 ;  /* 0x000000013f047899 */ /* 0x000fc80008011605 */
[----:B------:R-:W-:-:S04]  /*1bc0*/  UIMAD UR6, UR4, -0x3, UR6 ;  /* 0xfffffffd040678a4 */ /* 0x000fc8000f8e0206 */
[----:B------:R-:W-:-:S04]  /*1bd0*/  ULEA UR6, UR6, UR41, 0x3 ;  /* 0x0000002906067291 */ /* 0x000fc8000f8e183f */
[----:B------:R-:W-:-:S04]  /*1be0*/  UIADD3 UR6, UR6, 0x18, URZ ;  /* 0x0000001806067890 */ /* 0x000fc8000fffe03f */
[----:B------:R-:W-:-:S09]  /*1bf0*/  UPRMT UR6, URZ, 0x654, UR6 ;  /* 0x000006543f067896 */ /* 0x000fd20008000006 */
[----:B------:R-:W-:Y:S01]  /*1c00*/  SYNCS.ARRIVE.TRANS64.RED.A1T0 RZ, [UR6], RZ ;  /* 0x000000ffffff79a7 */ /* 0x000fe20008100406 */
[----:B------:R-:W-:Y:S05]  /*1c10*/  @P0 BRA `(.L_x_29) ;  /* 0x0000000000040947 */ /* 0x000fea0003800000 */
[----:B------:R-:W-:Y:S01]  /*1c20*/  BPT.TRAP 0x1 ;  /* 0x000000040000795c */ /* 0x000fe20000300000 */
.L_x_29:
[----:B------:R-:W-:Y:S01]  /*1c30*/  SHF.L.U32 R0, R101, 0x1f, RZ ;  /* 0x0000001f65007819 */ /* 0x000fe200000006ff */
[----:B------:R-:W-:Y:S01]  /*1c40*/  UIADD3 UR38, UR46, UR38, URZ ;  /* 0x000000262e267290 */ /* 0x000fe2000fffe03f */
[----:B------:R-:W3:Y:S01]  /*1c50*/  LDC R9, c[0x0][0x288] ;  /* 0x0000a200ff097b82 */ /* 0x000ee20000000800 */
[----:B------:R-:W-:Y:S01]  /*1c60*/  UISETP.GE.U32.AND UP1, UPT, UR46, 0x3, UPT ;  /* 0x000000032e00788c */ /* 0x000fe2000bf26070 */
[----:B------:R-:W-:Y:S01]  /*1c70*/  IMAD.SHL.U32 R10, R92, 0x2, RZ ;  /* 0x000000025c0a7824 */ /* 0x000fe200078e00ff */
[----:B------:R-:W-:Y:S02]  /*1c80*/  UISETP.GT.U32.AND UP0, UPT, UR38, 0x2, UPT ;  /* 0x000000022600788c */ /* 0x000fe4000bf04070 */
[----:B------:R-:W-:Y:S02]  /*1c90*/  UIMAD.WIDE.U32 UR4, UR38, -0x55555555, URZ ;  /* 0xaaaaaaab260478a5 */ /* 0x000fe4000f8e003f */
[----:B------:R-:W-:Y:S01]  /*1ca0*/  UISETP.LT.U32.AND UP0, UPT, UR46, 0x3, UP0 ;  /* 0x000000032e00788c */ /* 0x000fe20008701070 */
[----:B------:R-:W4:Y:S01]  /*1cb0*/  SYNCS.PHASECHK.TRANS64.TRYWAIT P0, [R93+UR42+0x10], R0 ;  /* 0x000010005d0075a7 */ /* 0x000f22000800016a */
[----:B------:R-:W-:Y:S01]  /*1cc0*/  USHF.R.U32.HI UR4, URZ, 0x1, UR5 ;  /* 0x000000013f047899 */ /* 0x000fe20008011605 */
[----:B------:R-:W-:Y:S01]  /*1cd0*/  SHF.R.S32.HI R11, RZ, 0x1f, R10 ;  /* 0x0000001fff0b7819 */ /* 0x000fe2000001140a */
[----:B------:R-:W-:-:S02]  /*1ce0*/  USEL UR6, URZ, 0x1, !UP0 ;  /* 0x000000013f067887 */ /* 0x000fc4000c000000 */
[----:B------:R-:W-:Y:S02]  /*1cf0*/  UIMAD UR38, UR4, -0x3, UR38 ;  /* 0xfffffffd042678a4 */ /* 0x000fe4000f8e0226 */
[----:B------:R-:W-:-:S04]  /*1d00*/  ULOP3.LUT UR39, UR39, UR6, URZ, 0x3c, !UPT ;  /* 0x0000000627277292 */ /* 0x000fc8000f8e3c3f */
[----:B------:R-:W-:Y:S01]  /*1d10*/  @UP1 ULOP3.LUT UR39, UR39, 0x1, UR4, 0x78, !UPT ;  /* 0x0000000127271892 */ /* 0x000fe2000f8e7804 */
[----:B---34-:R-:W-:Y:S11]  /*1d20*/  @!P0 BRA `(.L_x_31) ;  /* 0x00000058002c8947 */ /* 0x018ff60003800000 */
.L_x_184:
[----:B---3--:R-:W-:Y:S01]  /*1d30*/  IMAD.SHL.U32 R0, R19, 0x40, RZ ;  /* 0x0000004013007824 */ /* 0x008fe200078e00ff */
[----:B------:R-:W-:Y:S01]  /*1d40*/  ULDC UR6, c[0x0][0x284] ;  /* 0x0000a10000067ab9 */ /* 0x000fe20000000800 */
[----:B------:R-:W-:Y:S01]  /*1d50*/  IMAD.SHL.U32 R20, R22, 0x80, RZ ;  /* 0x0000008016147824 */ /* 0x000fe200078e00ff */
[----:B0-----:R-:W-:Y:S01]  /*1d60*/  SHF.R.S32.HI R13, RZ, 0x1f, R2 ;  /* 0x0000001fff0d7819 */ /* 0x001fe20000011402 */
[----:B------:R-:W-:Y:S01]  /*1d70*/  ULDC.64 UR4, c[0x0][0x5d0] ;  /* 0x0001740000047ab9 */ /* 0x000fe20000000a00 */
[----:B------:R-:W-:Y:S01]  /*1d80*/  ISETP.GE.AND P0, PT, R0, UR6, PT ;  /* 0x0000000600007c0c */ /* 0x000fe2000bf06270 */
[----:B--2---:R-:W-:Y:S01]  /*1d90*/  IMAD.WIDE.U32 R4, R2, UR4, R10 ;  /* 0x0000000402047c25 */ /* 0x004fe2000f8e000a */
[----:B------:R-:W-:Y:S02]  /*1da0*/  SHF.R.S32.HI R21, RZ, 0x1f, R20 ;  /* 0x0000001fff157819 */ /* 0x000fe40000011414 */
[C---:B------:R-:W-:Y:S01]  /*1db0*/  ISETP.GE.OR P0, PT, R20.reuse, R9, P0 ;  /* 0x000000091400720c */ /* 0x040fe20000706670 */
[----:B-1----:R-:W-:Y:S01]  /*1dc0*/  IMAD R3, R13, UR4, RZ ;  /* 0x000000040d037c24 */ /* 0x002fe2000f8e02ff */
[----:B------:R-:W-:-:S03]  /*1dd0*/  IADD3 R4, P1, R20, R4, RZ ;  /* 0x0000000414047210 */ /* 0x000fc60007f3e0ff */
[----:B------:R-:W-:-:S05]  /*1de0*/  IMAD R3, R2, UR5, R3 ;  /* 0x0000000502037c24 */ /* 0x000fca000f8e0203 */
[----:B------:R-:W-:-:S03]  /*1df0*/  IADD3.X R5, R21, R5, R3, P1, !PT ;  /* 0x0000000515057210 */ /* 0x000fc60000ffe403 */
[----:B------:R-:W-:Y:S05]  /*1e00*/  @P0 BRA `(.L_x_32) ;  /* 0x0000004000300947 */ /* 0x000fea0003800000 */
[----:B------:R-:W0:Y:S01]  /*1e10*/  LDC.64 R6, c[0x0][0x5c8] ;  /* 0x00017200ff067b82 */ /* 0x000e220000000a00 */
[----:B-----5:R-:W-:Y:S01]  /*1e20*/  FSETP.NEU.AND P0, PT, R89, RZ, PT ;  /* 0x000000ff5900720b */ /* 0x020fe20003f0d000 */
[----:B------:R-:W-:Y:S01]  /*1e30*/  IMAD R3, R92, -0x2, R9 ;  /* 0xfffffffe5c037824 */ /* 0x000fe200078e0209 */
[----:B------:R-:W-:Y:S01]  /*1e40*/  BSSY B0, `(.L_x_32) ;  /* 0x0000408000007945 */ /* 0x000fe20003800000 */
[----:B------:R-:W-:-:S04]  /*1e50*/  IMAD.WIDE R102, R19, 0x40, R90 ;  /* 0x0000004013667825 */ /* 0x000fc800078e025a */
[----:B------:R-:W-:Y:S02]  /*1e60*/  IMAD.IADD R3, R3, 0x1, -R20 ;  /* 0x0000000103037824 */ /* 0x000fe400078e0a14 */
[----:B------:R-:W-:-:S03]  /*1e70*/  IMAD.IADD R0, R97, 0x1, -R0 ;  /* 0x0000000161007824 */ /* 0x000fc600078e0a00 */
[----:B------:R-:W-:-:S04]  /*1e80*/  ISETP.GT.AND P2, PT, R3, RZ, PT ;  /* 0x000000ff0300720c */ /* 0x000fc80003f44270 */
[----:B------:R-:W-:Y:S01]  /*1e90*/  ISETP.GT.AND P1, PT, R0, RZ, P2 ;  /* 0x000000ff0000720c */ /* 0x000fe20001724270 */
[-C--:B0-----:R-:W-:Y:S02]  /*1ea0*/  IMAD R8, R103, R6.reuse, RZ ;  /* 0x0000000667087224 */ /* 0x081fe400078e02ff */
[----:B------:R-:W-:-:S04]  /*1eb0*/  IMAD.WIDE.U32 R104, R102, R6, R4 ;  /* 0x0000000666687225 */ /* 0x000fc800078e0004 */
[----:B------:R-:W-:-:S04]  /*1ec0*/  IMAD R5, R102, R7, R8 ;  /* 0x0000000766057224 */ /* 0x000fc800078e0208 */
[----:B------:R-:W-:Y:S01]  /*1ed0*/  IMAD.IADD R9, R105, 0x1, R5 ;  /* 0x0000000169097824 */ /* 0x000fe200078e0205 */
[----:B------:R-:W-:Y:S06]  /*1ee0*/  @!P0 BRA `(.L_x_33) ;  /* 0x0000002c00248947 */ /* 0x000fec0003800000 */
[----:B------:R-:W0:Y:S01]  /*1ef0*/  LDC.64 R106, c[0x0][0x5b8] ;  /* 0x00016e00ff6a7b82 */ /* 0x000e220000000a00 */
[----:B------:R-:W-:-:S07]  /*1f00*/  ULDC.64 UR4, c[0x0][0x5c0] ;  /* 0x0001700000047ab9 */ /* 0x000fce0000000a00 */
[----:B------:R-:W1:Y:S08]  /*1f10*/  LDC.64 R108, c[0x0][0x5b0] ;  /* 0x00016c00ff6c7b82 */ /* 0x000e700000000a00 */
[----:B------:R-:W2:Y:S01]  /*1f20*/  LDC.64 R110, c[0x0][0x5a8] ;  /* 0x00016a00ff6e7b82 */ /* 0x000ea20000000a00 */
[-C--:B0-----:R-:W-:Y:S02]  /*1f30*/  IMAD R8, R13, R106.reuse, RZ ;  /* 0x0000006a0d087224 */ /* 0x081fe400078e02ff */
[----:B------:R-:W-:-:S04]  /*1f40*/  IMAD.WIDE.U32 R4, R2, R106, R10 ;  /* 0x0000006a02047225 */ /* 0x000fc800078e000a */
[----:B------:R-:W-:Y:S01]  /*1f50*/  IMAD R105, R2, R107, R8 ;  /* 0x0000006b02697224 */ /* 0x000fe200078e0208 */
[----:B------:R-:W-:Y:S01]  /*1f60*/  IADD3 R12, P0, R20, R4, RZ ;  /* 0x00000004140c7210 */ /* 0x000fe20007f1e0ff */
[----:B-1----:R-:W-:-:S03]  /*1f70*/  IMAD R4, R103, R108, RZ ;  /* 0x0000006c67047224 */ /* 0x002fc600078e02ff */
[----:B------:R-:W-:Y:S01]  /*1f80*/  IADD3.X R13, R21, R5, R105, P0, !PT ;  /* 0x00000005150d7210 */ /* 0x000fe200007fe469 */
[C---:B------:R-:W-:Y:S02]  /*1f90*/  IMAD R107, R102.reuse, R109, R4 ;  /* 0x0000006d666b7224 */ /* 0x040fe400078e0204 */
[----:B------:R-:W-:-:S04]  /*1fa0*/  IMAD.WIDE.U32 R4, R102, R108, R12 ;  /* 0x0000006c66047225 */ /* 0x000fc800078e000c */
[----:B------:R-:W-:Y:S01]  /*1fb0*/  IMAD.IADD R5, R5, 0x1, R107 ;  /* 0x0000000105057824 */ /* 0x000fe200078e026b */
[----:B--2---:R-:W-:-:S04]  /*1fc0*/  LEA R14, P0, R4, R110, 0x1 ;  /* 0x0000006e040e7211 */ /* 0x004fc800078008ff */
[----:B------:R-:W-:-:S05]  /*1fd0*/  LEA.HI.X R15, R4, R111, R5, 0x1, P0 ;  /* 0x0000006f040f7211 */ /* 0x000fca00000f0c05 */
[----:B------:R-:W2:Y:S01]  /*1fe0*/  @P1 LDG.E.LTC128B.U16 R19, desc[UR36][R14.64] ;  /* 0x000000240e131981 */ /* 0x000ea2000c1e1520 */
[----:B------:R-:W-:Y:S01]  /*1ff0*/  IMAD.WIDE.U32 R4, R102, R108, R20 ;  /* 0x0000006c66047225 */ /* 0x000fe200078e0014 */
[----:B------:R-:W-:Y:S02]  /*2000*/  BSSY B1, `(.L_x_34) ;  /* 0x0000015000017945 */ /* 0x000fe40003800000 */
[----:B------:R-:W-:-:S04]  /*2010*/  IADD3 R98, P0, R10, R4, RZ ;  /* 0x000000040a627210 */ /* 0x000fc80007f1e0ff */
[----:B------:R-:W-:Y:S02]  /*2020*/  IADD3.X R99, R11, R107, R5, P0, !PT ;  /* 0x0000006b0b637210 */ /* 0x000fe400007fe405 */
[----:B------:R-:W-:Y:S01]  /*2030*/  LEA R8, P0, R104, UR4, 0x1 ;  /* 0x0000000468087c11 */ /* 0x000fe2000f8008ff */
[----:B------:R-:W-:-:S03]  /*2040*/  IMAD.WIDE.U32 R98, R2, R106, R98 ;  /* 0x0000006a02627225 */ /* 0x000fc600078e0062 */
[----:B------:R-:W-:Y:S02]  /*2050*/  LEA.HI.X R9, R104, UR5, R9, 0x1, P0 ;  /* 0x0000000568097c11 */ /* 0x000fe400080f0c09 */
[----:B------:R-:W-:-:S04]  /*2060*/  ISETP.GT.AND P0, PT, R3, 0x1, PT ;  /* 0x000000010300780c */ /* 0x000fc80003f04270 */
[----:B------:R-:W-:Y:S01]  /*2070*/  ISETP.GT.AND P3, PT, R0, RZ, P0 ;  /* 0x000000ff0000720c */ /* 0x000fe20000764270 */
[----:B--2---:R-:W-:-:S04]  /*2080*/  IMAD.U32 R4, R19, 0x10000, RZ ;  /* 0x0001000013047824 */ /* 0x004fc800078e00ff */
[----:B------:R-:W-:Y:S01]  /*2090*/  FMUL R5, R4, R89 ;  /* 0x0000005904057220 */ /* 0x000fe20000400000 */
[----:B------:R-:W-:-:S03]  /*20a0*/  LEA R4, P4, R98, R110, 0x1 ;  /* 0x0000006e62047211 */ /* 0x000fc600078808ff */
[----:B------:R-:W-:-:S05]  /*20b0*/  FFMA R5, R24, R88, R5 ;  /* 0x0000005818057223 */ /* 0x000fca0000000005 */
[----:B------:R-:W-:Y:S01]  /*20c0*/  F2FP.BF16.F32.PACK_AB R14, RZ, R5 ;  /* 0x00000005ff0e723e */ /* 0x000fe200000010ff */
[----:B------:R-:W-:-:S03]  /*20d0*/  IMAD.IADD R5, R105, 0x1, R99 ;  /* 0x0000000169057824 */ /* 0x000fc600078e0263 */
[----:B------:R-:W-:Y:S01]  /*20e0*/  PRMT R15, R14, 0x7610, R15 ;  /* 0x000076100e0f7816 */ /* 0x000fe2000000000f */
[----:B------:R-:W-:Y:S01]  /*20f0*/  IMAD.SHL.U32 R14, R108, 0x8, RZ ;  /* 0x000000086c0e7824 */ /* 0x000fe200078e00ff */
[----:B------:R-:W-:-:S03]  /*2100*/  LEA.HI.X R5, R98, R111, R5, 0x1, P4 ;  /* 0x0000006f62057211 */ /* 0x000fc600020f0c05 */
[----:B------:R0:W-:Y:S02]  /*2110*/  @P1 STG.E.U16 desc[UR36][R8.64], R15 ;  /* 0x0000000f08001986 */ /* 0x0001e4000c101524 */
[----:B0-----:R-:W-:Y:S01]  /*2120*/  SHF.L.U64.HI R15, R108, 0x3, R109 ;  /* 0x000000036c0f7819 */ /* 0x001fe2000001026d */
[----:B------:R-:W-:Y:S06]  /*2130*/  @!P3 BRA `(.L_x_35) ;  /* 0x000000000004b947 */ /* 0x000fec0003800000 */
[----:B------:R0:W5:Y:S02]  /*2140*/  LDG.E.LTC128B.U16 R19, desc[UR36][R4.64+0x2] ;  /* 0x0000022404137981 */ /* 0x000164000c1e1520 */
.L_x_35:
[----:B------:R-:W-:Y:S05]  /*2150*/  BSYNC B1 ;  /* 0x0000000000017941 */ /* 0x000fea0003800000 */
.L_x_34:
[----:B------:R-:W-:Y:S01]  /*2160*/  IMAD.WIDE.U32 R14, R102, R108, R14 ;  /* 0x0000006c660e7225 */ /* 0x000fe200078e000e */
[----:B------:R-:W-:-:S03]  /*2170*/  ISETP.GT.AND P2, PT, R0, 0x8, P2 ;  /* 0x000000080000780c */ /* 0x000fc60001744270 */
[----:B-----5:R-:W-:Y:S02]  /*2180*/  IMAD.U32 R22, R19, 0x10000, RZ ;  /* 0x0001000013167824 */ /* 0x020fe400078e00ff */
[----:B------:R-:W-:Y:S01]  /*2190*/  IMAD.IADD R107, R107, 0x1, R15 ;  /* 0x000000016b6b7824 */ /* 0x000fe200078e020f */
[----:B------:R-:W-:Y:S01]  /*21a0*/  IADD3 R15, P1, R12, R14, RZ ;  /* 0x0000000e0c0f7210 */ /* 0x000fe20007f3e0ff */
[----:B------:R-:W-:-:S04]  /*21b0*/  FMUL R22, R22, R89 ;  /* 0x0000005916167220 */ /* 0x000fc80000400000 */
[----:B------:R-:W-:Y:S01]  /*21c0*/  FFMA R22, R25, R88, R22 ;  /* 0x0000005819167223 */ /* 0x000fe20000000016 */
[----:B------:R-:W-:Y:S01]  /*21d0*/  IMAD.X R24, R107, 0x1, R13, P1 ;  /* 0x000000016b187824 */ /* 0x000fe200008e060d */
[----:B------:R-:W-:-:S03]  /*21e0*/  LEA R12, P1, R15, R110, 0x1 ;  /* 0x0000006e0f0c7211 */ /* 0x000fc600078208ff */
[----:B------:R-:W-:Y:S02]  /*21f0*/  F2FP.BF16.F32.PACK_AB R22, RZ, R22 ;  /* 0x00000016ff16723e */ /* 0x000fe400000010ff */
[----:B------:R-:W-:-:S03]  /*2200*/  LEA.HI.X R13, R15, R111, R24, 0x1, P1 ;  /* 0x0000006f0f0d7211 */ /* 0x000fc600008f0c18 */
[----:B------:R1:W-:Y:S04]  /*2210*/  @P3 STG.E.U16 desc[UR36][R8.64+0x2], R22 ;  /* 0x0000021608003986 */ /* 0x0003e8000c101524 */
[----:B------:R-:W2:Y:S01]  /*2220*/  @P2 LDG.E.LTC128B.U16 R19, desc[UR36][R12.64] ;  /* 0x000000240c132981 */ /* 0x000ea2000c1e1520 */
[----:B------:R-:W-:Y:S01]  /*2230*/  IADD3 R14, P1, P3, R10, R14, R20 ;  /* 0x0000000e0a0e7210 */ /* 0x000fe20007b3e014 */
[----:B------:R-:W-:Y:S01]  /*2240*/  BSSY B1, `(.L_x_36) ;  /* 0x0000011000017945 */ /* 0x000fe20003800000 */
[----:B------:R-:W-:Y:S02]  /*2250*/  SHF.L.U64.HI R7, R6, 0x4, R7 ;  /* 0x0000000406077819 */ /* 0x000fe40000010207 */
[----:B------:R-:W-:Y:S02]  /*2260*/  IADD3.X R15, R11, R107, R21, P1, P3 ;  /* 0x0000006b0b0f7210 */ /* 0x000fe40000fe6415 */
[----:B------:R-:W-:Y:S01]  /*2270*/  ISETP.GT.AND P0, PT, R0, 0x8, P0 ;  /* 0x000000080000780c */ /* 0x000fe20000704270 */
[----:B------:R-:W-:-:S04]  /*2280*/  IMAD.WIDE.U32 R14, R2, R106, R14 ;  /* 0x0000006a020e7225 */ /* 0x000fc800078e000e */
[----:B------:R-:W-:Y:S02]  /*2290*/  IMAD.IADD R2, R105, 0x1, R15 ;  /* 0x0000000169027824 */ /* 0x000fe400078e020f */
[----:B--2---:R-:W-:-:S04]  /*22a0*/  IMAD.U32 R10, R19, 0x10000, RZ ;  /* 0x00010000130a7824 */ /* 0x004fc800078e00ff */
[----:B------:R-:W-:Y:S01]  /*22b0*/  FMUL R11, R10, R89 ;  /* 0x000000590a0b7220 */ /* 0x000fe20000400000 */
[----:B------:R-:W-:Y:S02]  /*22c0*/  LEA R10, P1, R6, R8, 0x4 ;  /* 0x00000008060a7211 */ /* 0x000fe400078220ff */
[----:B------:R-:W-:Y:S01]  /*22d0*/  LEA R6, P3, R14, R110, 0x1 ;  /* 0x0000006e0e067211 */ /* 0x000fe200078608ff */
[----:B------:R-:W-:-:S05]  /*22e0*/  FFMA R11, R26, R88, R11 ;  /* 0x000000581a0b7223 */ /* 0x000fca000000000b */
[----:B------:R-:W-:Y:S01]  /*22f0*/  F2FP.BF16.F32.PACK_AB R12, RZ, R11 ;  /* 0x0000000bff0c723e */ /* 0x000fe200000010ff */
[----:B------:R-:W-:Y:S01]  /*2300*/  IMAD.X R11, R7, 0x1, R9, P1 ;  /* 0x00000001070b7824 */ /* 0x000fe200008e0609 */
[----:B------:R-:W-:-:S04]  /*2310*/  LEA.HI.X R7, R14, R111, R2, 0x1, P3 ;  /* 0x0000006f0e077211 */ /* 0x000fc800018f0c02 */
[----:B------:R1:W-:Y:S01]  /*2320*/  @P2 STG.E.U16 desc[UR36][R10.64], R12 ;  /* 0x0000000c0a002986 */ /* 0x0003e2000c101524 */
[----:B------:R-:W-:Y:S05]  /*2330*/  @!P0 BRA `(.L_x_37) ;  /* 0x0000000000048947 */ /* 0x000fea0003800000 */
[----:B------:R2:W5:Y:S02]  /*2340*/  LDG.E.LTC128B.U16 R19, desc[UR36][R6.64+0x2] ;  /* 0x0000022406137981 */ /* 0x000564000c1e1520 */
.L_x_37:
[----:B------:R-:W-:Y:S05]  /*2350*/  BSYNC B1 ;  /* 0x0000000000017941 */ /* 0x000fea0003800000 */
.L_x_36:
[----:B-----5:R-:W-:Y:S01]  /*2360*/  IMAD.U32 R2, R19, 0x10000, RZ ;  /* 0x0001000013027824 */ /* 0x020fe200078e00ff */
[----:B------:R-:W-:Y:S01]  /*2370*/  ISETP.GT.AND P1, PT, R3, 0x8, PT ;  /* 0x000000080300780c */ /* 0x000fe20003f24270 */
[----:B------:R-:W-:Y:S02]  /*2380*/  BSSY B1, `(.L_x_38) ;  /* 0x0000008000017945 */ /* 0x000fe40003800000 */
[----:B------:R-:W-:Y:S01]  /*2390*/  FMUL R2, R2, R89 ;  /* 0x0000005902027220 */ /* 0x000fe20000400000 */
[----:B------:R-:W-:-:S03]  /*23a0*/  ISETP.GT.AND P2, PT, R0, RZ, P1 ;  /* 0x000000ff0000720c */ /* 0x000fc60000f44270 */
[----:B------:R-:W-:-:S05]  /*23b0*/  FFMA R2, R27, R88, R2 ;  /* 0x000000581b027223 */ /* 0x000fca0000000002 */
[----:B------:R-:W-:-:S05]  /*23c0*/  F2FP.BF16.F32.PACK_AB R2, RZ, R2 ;  /* 0x00000002ff02723e */ /* 0x000fca00000010ff */
[----:B------:R3:W-:Y:S01]  /*23d0*/  @P0 STG.E.U16 desc[UR36][R10.64+0x2], R2 ;  /* 0x000002020a000986 */ /* 0x0007e2000c101524 */
[----:B------:R-:W-:Y:S05]  /*23e0*/  @!P2 BRA `(.L_x_39) ;  /* 0x000000000004a947 */ /* 0x000fea0003800000 */
[----:B------:R4:W5:Y:S02]  /*23f0*/  LDG.E.LTC128B.U16 R19, desc[UR36][R4.64+0x10] ;  /* 0x0000102404137981 */ /* 0x000964000c1e1520 */
.L_x_39:
[----:B------:R-:W-:Y:S05]  /*2400*/  BSYNC B1 ;  /* 0x0000000000017941 */ /* 0x000fea0003800000 */
.L_x_38:
[----:B---3-5:R-:W-:Y:S01]  /*2410*/  IMAD.U32 R2, R19, 0x10000, RZ ;  /* 0x0001000013027824 */ /* 0x028fe200078e00ff */
        /* <DEDUP_REMOVED lines=9> */
.L_x_41:
[----:B------:R-:W-:Y:S05]  /*24b0*/  BSYNC B1 ;  /* 0x0000000000017941 */ /* 0x000fea0003800000 */
.L_x_40:
[----:B-----5:R-:W-:Y:S01]  /*24c0*/  IMAD.U32 R2, R19, 0x10000, RZ ;  /* 0x0001000013027824 */ /* 0x020fe200078e00ff */
[----:B------:R-:W-:Y:S01]  /*24d0*/  ISETP.GT.AND P1, PT, R0, 0x8, P1 ;  /* 0x000000080000780c */ /* 0x000fe20000f24270 */
[----:B------:R-:W-:Y:S02]  /*24e0*/  BSSY B1, `(.L_x_42) ;  /* 0x0000007000017945 */ /* 0x000fe40003800000 */
[----:B------:R-:W-:-:S04]  /*24f0*/  FMUL R2, R2, R89 ;  /* 0x0000005902027220 */ /* 0x000fc80000400000 */
[----:B------:R-:W-:-:S05]  /*2500*/  FFMA R2, R29, R88, R2 ;  /* 0x000000581d027223 */ /* 0x000fca0000000002 */
[----:B------:R-:W-:-:S05]  /*2510*/  F2FP.BF16.F32.PACK_AB R2, RZ, R2 ;  /* 0x00000002ff02723e */ /* 0x000fca00000010ff */
[----:B------:R0:W-:Y:S01]  /*2520*/  @P3 STG.E.U16 desc[UR36][R8.64+0x12], R2 ;  /* 0x0000120208003986 */ /* 0x0001e2000c101524 */
[----:B------:R-:W-:Y:S05]  /*2530*/  @!P1 BRA `(.L_x_43) ;  /* 0x0000000000049947 */ /* 0x000fea0003800000 */
[----:B------:R0:W5:Y:S02]  /*2540*/  LDG.E.LTC128B.U16 R19, desc[UR36][R6.64+0x10] ;  /* 0x0000102406137981 */ /* 0x000164000c1e1520 */
.L_x_43:
[----:B------:R-:W-:Y:S05]  /*2550*/  BSYNC B1 ;  /* 0x0000000000017941 */ /* 0x000fea0003800000 */
.L_x_42:
[----:B0----5:R-:W-:Y:S01]  /*2560*/  IMAD.U32 R2, R19, 0x10000, RZ ;  /* 0x0001000013027824 */ /* 0x021fe200078e00ff */
[----:B------:R-:W-:Y:S01]  /*2570*/  ISETP.GT.AND P0, PT, R0, 0x8, P0 ;  /* 0x000000080000780c */ /* 0x000fe20000704270 */
[----:B------:R-:W-:Y:S02]  /*2580*/  BSSY B1, `(.L_x_44) ;  /* 0x0000007000017945 */ /* 0x000fe40003800000 */
[----:B---3--:R-:W-:-:S04]  /*2590*/  FMUL R13, R2, R89 ;  /* 0x00000059020d7220 */ /* 0x008fc80000400000 */
[----:B------:R-:W-:-:S05]  /*25a0*/  FFMA R13, R30, R88, R13 ;  /* 0x000000581e0d7223 */ /* 0x000fca000000000d */
[----:B------:R-:W-:-:S05]  /*25b0*/  F2FP.BF16.F32.PACK_AB R13, RZ, R13 ;  /* 0x0000000dff0d723e */ /* 0x000fca00000010ff */
[----:B------:R0:W-:Y:S01]  /*25c0*/  @P1 STG.E.U16 desc[UR36][R10.64+0x10], R13 ;  /* 0x0000100d0a001986 */ /* 0x0001e2000c101524 */
[----:B------:R-:W-:Y:S05]  /*25d0*/  @!P0 BRA `(.L_x_45) ;  /* 0x0000000000048947 */ /* 0x000fea0003800000 */
[----:B------:R3:W5:Y:S02]  /*25e0*/  LDG.E.LTC128B.U16 R19, desc[UR36][R6.64+0x12] ;  /* 0x0000122406137981 */ /* 0x000764000c1e1520 */
.L_x_45:
[----:B------:R-:W-:Y:S05]  /*25f0*/  BSYNC B1 ;  /* 0x0000000000017941 */ /* 0x000fea0003800000 */
.L_x_44:
        /* <DEDUP_REMOVED lines=10> */
.L_x_47:
[----:B------:R-:W-:Y:S05]  /*26a0*/  BSYNC B1 ;  /* 0x0000000000017941 */ /* 0x000fea0003800000 */
.L_x_46:
[----:B0----5:R-:W-:Y:S01]  /*26b0*/  IMAD.U32 R2, R19, 0x10000, RZ ;  /* 0x0001000013027824 */ /* 0x021fe200078e00ff */
        /* <DEDUP_REMOVED lines=9> */
.L_x_49:
[----:B------:R-:W-:Y:S05]  /*2750*/  BSYNC B1 ;  /* 0x0000000000017941 */ /* 0x000fea0003800000 */
.L_x_48:
        /* <DEDUP_REMOVED lines=9> */
.L_x_51:
[----:B------:R-:W-:Y:S05]  /*27f0*/  BSYNC B1 ;  /* 0x0000000000017941 */ /* 0x000fea0003800000 */
.L_x_50:
[----:B0----5:R-:W-:Y:S01]  /*2800*/  IMAD.U32 R2, R19, 0x10000, RZ ;  /* 0x0001000013027824 */ /* 0x021fe200078e00ff */
        /* <DEDUP_REMOVED lines=8> */
.L_x_53:
[----:B------:R-:W-:Y:S05]  /*2890*/  BSYNC B1 ;  /* 0x0000000000017941 */ /* 0x000fea0003800000 */
.L_x_52:
        /* <DEDUP_REMOVED lines=10> */
.L_x_55:
[----:B------:R-:W-:Y:S05]  /*2940*/  BSYNC B1 ;  /* 0x0000000000017941 */ /* 0x000fea0003800000 */
.L_x_54:
        /* <DEDUP_REMOVED lines=10> */
.L_x_57:
[----:B------:R-:W-:Y:S05]  /*29f0*/  BSYNC B1 ;  /* 0x0000000000017941 */ /* 0x000fea0003800000 */
.L_x_56:
        /* <DEDUP_REMOVED lines=9> */
.L_x_59:
[----:B------:R-:W-:Y:S05]  /*2a90*/  BSYNC B1 ;  /* 0x0000000000017941 */ /* 0x000fea0003800000 */
.L_x_58:
        /* <DEDUP_REMOVED lines=9> */
.L_x_61:
[----:B------:R-:W-:Y:S05]  /*2b30*/  BSYNC B1 ;  /* 0x0000000000017941 */ /* 0x000fea0003800000 */
.L_x_60:
        /* <DEDUP_REMOVED lines=10> */
.L_x_63:
[----:B------:R-:W-:Y:S05]  /*2be0*/  BSYNC B1 ;  /* 0x0000000000017941 */ /* 0x000fea0003800000 */
.L_x_62:
        /* <DEDUP_REMOVED lines=10> */
.L_x_65:
[----:B------:R-:W-:Y:S05]  /*2c90*/  BSYNC B1 ;  /* 0x0000000000017941 */ /* 0x000fea0003800000 */
.L_x_64:
        /* <DEDUP_REMOVED lines=9> */
.L_x_67:
[----:B------:R-:W-:Y:S05]  /*2d30*/  BSYNC B1 ;  /* 0x0000000000017941 */ /* 0x000fea0003800000 */
.L_x_66:
        /* <DEDUP_REMOVED lines=9> */
.L_x_69:
[----:B------:R-:W-:Y:S05]  /*2dd0*/  BSYNC B1 ;  /* 0x0000000000017941 */ /* 0x000fea0003800000 */
.L_x_68:
        /* <DEDUP_REMOVED lines=10> */
.L_x_71:
[----:B------:R-:W-:Y:S05]  /*2e80*/  BSYNC B1 ;  /* 0x0000000000017941 */ /* 0x000fea0003800000 */
.L_x_70:
        /* <DEDUP_REMOVED lines=10> */
.L_x_73:
[----:B------:R-:W-:Y:S05]  /*2f30*/  BSYNC B1 ;  /* 0x0000000000017941 */ /* 0x000fea0003800000 */
.L_x_72:
        /* <DEDUP_REMOVED lines=9> */
.L_x_75:
[----:B------:R-:W-:Y:S05]  /*2fd0*/  BSYNC B1 ;  /* 0x0000000000017941 */ /* 0x000fea0003800000 */
.L_x_74:
        /* <DEDUP_REMOVED lines=9> */
.L_x_77:
[----:B------:R-:W-:Y:S05]  /*3070*/  BSYNC B1 ;  /* 0x0000000000017941 */ /* 0x000fea0003800000 */
.L_x_76:
        /* <DEDUP_REMOVED lines=10> */
.L_x_79:
[----:B------:R-:W-:Y:S05]  /*3120*/  BSYNC B1 ;  /* 0x0000000000017941 */ /* 0x000fea0003800000 */
.L_x_78:
        /* <DEDUP_REMOVED lines=10> */
.L_x_81:
[----:B------:R-:W-:Y:S05]  /*31d0*/  BSYNC B1 ;  /* 0x0000000000017941 */ /* 0x000fea0003800000 */
.L_x_80:
        /* <DEDUP_REMOVED lines=9> */
.L_x_83:
[----:B------:R-:W-:Y:S05]  /*3270*/  BSYNC B1 ;  /* 0x0000000000017941 */ /* 0x000fea0003800000 */
.L_x_82:
        /* <DEDUP_REMOVED lines=9> */
.L_x_85:
[----:B------:R-:W-:Y:S05]  /*3310*/  BSYNC B1 ;  /* 0x0000000000017941 */ /* 0x000fea0003800000 */
.L_x_84:
        /* <DEDUP_REMOVED lines=10> */
.L_x_87:
[----:B------:R-:W-:Y:S05]  /*33c0*/  BSYNC B1 ;  /* 0x0000000000017941 */ /* 0x000fea0003800000 */
.L_x_86:
        /* <DEDUP_REMOVED lines=10> */
.L_x_89:
[----:B------:R-:W-:Y:S05]  /*3470*/  BSYNC B1 ;  /* 0x0000000000017941 */ /* 0x000fea0003800000 */
.L_x_88:
        /* <DEDUP_REMOVED lines=9> */
.L_x_91:
[----:B------:R-:W-:Y:S05]  /*3510*/  BSYNC B1 ;  /* 0x0000000000017941 */ /* 0x000fea0003800000 */
.L_x_90:
        /* <DEDUP_REMOVED lines=9> */
.L_x_93:
[----:B------:R-:W-:Y:S05]  /*35b0*/  BSYNC B1 ;  /* 0x0000000000017941 */ /* 0x000fea0003800000 */
.L_x_92:
        /* <DEDUP_REMOVED lines=10> */
.L_x_95:
[----:B------:R-:W-:Y:S05]  /*3660*/  BSYNC B1 ;  /* 0x0000000000017941 */ /* 0x000fea0003800000 */
.L_x_94:
        /* <DEDUP_REMOVED lines=10> */
.L_x_97:
[----:B------:R-:W-:Y:S05]  /*3710*/  BSYNC B1 ;  /* 0x0000000000017941 */ /* 0x000fea0003800000 */
.L_x_96:
        /* <DEDUP_REMOVED lines=9> */
.L_x_99:
[----:B------:R-:W-:Y:S05]  /*37b0*/  BSYNC B1 ;  /* 0x0000000000017941 */ /* 0x000fea0003800000 */
.L_x_98:
        /* <DEDUP_REMOVED lines=9> */
.L_x_101:
[----:B------:R-:W-:Y:S05]  /*3850*/  BSYNC B1 ;  /* 0x0000000000017941 */ /* 0x000fea0003800000 */
.L_x_100:
        /* <DEDUP_REMOVED lines=10> */
.L_x_103:
[----:B------:R-:W-:Y:S05]  /*3900*/  BSYNC B1 ;  /* 0x0000000000017941 */ /* 0x000fea0003800000 */
.L_x_102:
        /* <DEDUP_REMOVED lines=10> */
.L_x_105:
[----:B------:R-:W-:Y:S05]  /*39b0*/  BSYNC B1 ;  /* 0x0000000000017941 */ /* 0x000fea0003800000 */
.L_x_104:
        /* <DEDUP_REMOVED lines=9> */
.L_x_107:
[----:B------:R-:W-:Y:S05]  /*3a50*/  BSYNC B1 ;  /* 0x0000000000017941 */ /* 0x000fea0003800000 */
.L_x_106:
        /* <DEDUP_REMOVED lines=9> */
.L_x_109:
[----:B------:R-:W-:Y:S05]  /*3af0*/  BSYNC B1 ;  /* 0x0000000000017941 */ /* 0x000fea0003800000 */
.L_x_108:
        /* <DEDUP_REMOVED lines=10> */
.L_x_111:
[----:B------:R-:W-:Y:S05]  /*3ba0*/  BSYNC B1 ;  /* 0x0000000000017941 */ /* 0x000fea0003800000 */
.L_x_110:
        /* <DEDUP_REMOVED lines=10> */
.L_x_113:
[----:B------:R-:W-:Y:S05]  /*3c50*/  BSYNC B1 ;  /* 0x0000000000017941 */ /* 0x000fea0003800000 */
.L_x_112:
        /* <DEDUP_REMOVED lines=9> */
.L_x_115:
[----:B------:R-:W-:Y:S05]  /*3cf0*/  BSYNC B1 ;  /* 0x0000000000017941 */ /* 0x000fea0003800000 */
.L_x_114:
        /* <DEDUP_REMOVED lines=9> */
.L_x_117:
[----:B------:R-:W-:Y:S05]  /*3d90*/  BSYNC B1 ;  /* 0x0000000000017941 */ /* 0x000fea0003800000 */
.L_x_116:
        /* <DEDUP_REMOVED lines=10> */
.L_x_119:
[----:B------:R-:W-:Y:S05]  /*3e40*/  BSYNC B1 ;  /* 0x0000000000017941 */ /* 0x000fea0003800000 */
.L_x_118:
        /* <DEDUP_REMOVED lines=10> */
.L_x_121:
[----:B------:R-:W-:Y:S05]  /*3ef0*/  BSYNC B1 ;  /* 0x0000000000017941 */ /* 0x000fea0003800000 */
.L_x_120:
        /* <DEDUP_REMOVED lines=9> */
.L_x_123:
[----:B------:R-:W-:Y:S05]  /*3f90*/  BSYNC B1 ;  /* 0x0000000000017941 */ /* 0x000fea0003800000 */
.L_x_122:
        /* <DEDUP_REMOVED lines=9> */
.L_x_125:
[----:B------:R-:W-:Y:S05]  /*4030*/  BSYNC B1 ;  /* 0x0000000000017941 */ /* 0x000fea0003800000 */
.L_x_124:
        /* <DEDUP_REMOVED lines=10> */
.L_x_127:
[----:B------:R-:W-:Y:S05]  /*40e0*/  BSYNC B1 ;  /* 0x0000000000017941 */ /* 0x000fea0003800000 */
.L_x_126:
        /* <DEDUP_REMOVED lines=10> */
.L_x_129:
[----:B------:R-:W-:Y:S05]  /*4190*/  BSYNC B1 ;  /* 0x0000000000017941 */ /* 0x000fea0003800000 */
.L_x_128:
        /* <DEDUP_REMOVED lines=9> */
.L_x_131:
[----:B------:R-:W-:Y:S05]  /*4230*/  BSYNC B1 ;  /* 0x0000000000017941 */ /* 0x000fea0003800000 */
.L_x_130:
        /* <DEDUP_REMOVED lines=9> */
.L_x_133:
[----:B------:R-:W-:Y:S05]  /*42d0*/  BSYNC B1 ;  /* 0x0000000000017941 */ /* 0x000fea0003800000 */
.L_x_132:
        /* <DEDUP_REMOVED lines=10> */
.L_x_135:
[----:B------:R-:W-:Y:S05]  /*4380*/  BSYNC B1 ;  /* 0x0000000000017941 */ /* 0x000fea0003800000 */
.L_x_134:
        /* <DEDUP_REMOVED lines=10> */
.L_x_137:
[----:B------:R-:W-:Y:S05]  /*4430*/  BSYNC B1 ;  /* 0x0000000000017941 */ /* 0x000fea0003800000 */
.L_x_136:
        /* <DEDUP_REMOVED lines=9> */
.L_x_139:
[----:B------:R-:W-:Y:S05]  /*44d0*/  BSYNC B1 ;  /* 0x0000000000017941 */ /* 0x000fea0003800000 */
.L_x_138:
        /* <DEDUP_REMOVED lines=9> */
.L_x_141:
[----:B------:R-:W-:Y:S05]  /*4570*/  BSYNC B1 ;  /* 0x0000000000017941 */ /* 0x000fea0003800000 */
.L_x_140:
        /* <DEDUP_REMOVED lines=10> */
.L_x_143:
[----:B------:R-:W-:Y:S05]  /*4620*/  BSYNC B1 ;  /* 0x0000000000017941 */ /* 0x000fea0003800000 */
.L_x_142:
        /* <DEDUP_REMOVED lines=10> */
.L_x_145:
[----:B------:R-:W-:Y:S05]  /*46d0*/  BSYNC B1 ;  /* 0x0000000000017941 */ /* 0x000fea0003800000 */
.L_x_144:
        /* <DEDUP_REMOVED lines=9> */
.L_x_147:
[----:B------:R-:W-:Y:S05]  /*4770*/  BSYNC B1 ;  /* 0x0000000000017941 */ /* 0x000fea0003800000 */
.L_x_146:
        /* <DEDUP_REMOVED lines=9> */
.L_x_149:
[----:B------:R-:W-:Y:S05]  /*4810*/  BSYNC B1 ;  /* 0x0000000000017941 */ /* 0x000fea0003800000 */
.L_x_148:
        /* <DEDUP_REMOVED lines=10> */
.L_x_151:
[----:B------:R-:W-:Y:S05]  /*48c0*/  BSYNC B1 ;  /* 0x0000000000017941 */ /* 0x000fea0003800000 */
.L_x_150:
[----:B0----5:R-:W-:Y:S01]  /*48d0*/  IMAD.U32 R2, R19, 0x10000, RZ ;  /* 0x0001000013027824 */ /* 0x021fe200078e00ff */
[----:B------:R-:W-:Y:S01]  /*48e0*/  ISETP.GT.AND P0, PT, R3, 0x79, PT ;  /* 0x000000790300780c */ /* 0x000fe20003f04270 */
[----:B------:R-:W-:Y:S01]  /*48f0*/  @P2 IMAD.MOV.U32 R3, RZ, RZ, R9 ;  /* 0x000000ffff032224 */ /* 0x000fe200078e0009 */
[----:B------:R-:W-:Y:S01]  /*4900*/  BSSY B1, `(.L_x_152) ;  /* 0x0000009000017945 */ /* 0x000fe20003800000 */
[----:B------:R-:W-:Y:S01]  /*4910*/  FMUL R13, R2, R89 ;  /* 0x00000059020d7220 */ /* 0x000fe20000400000 */
[----:B------:R-:W-:Y:S01]  /*4920*/  @P2 IMAD.MOV.U32 R2, RZ, RZ, R8 ;  /* 0x000000ffff022224 */ /* 0x000fe200078e0008 */
[----:B------:R-:W-:Y:S02]  /*4930*/  ISETP.GT.AND P3, PT, R0, RZ, P0 ;  /* 0x000000ff0000720c */ /* 0x000fe40000764270 */
[----:B------:R-:W-:-:S05]  /*4940*/  FFMA R13, R84, R88, R13 ;  /* 0x00000058540d7223 */ /* 0x000fca000000000d */
[----:B------:R-:W-:-:S05]  /*4950*/  F2FP.BF16.F32.PACK_AB R13, RZ, R13 ;  /* 0x0000000dff0d723e */ /* 0x000fca00000010ff */
[----:B------:R0:W-:Y:S01]  /*4960*/  @P2 STG.E.U16 desc[UR36][R2.64+0xf0], R13 ;  /* 0x0000f00d02002986 */ /* 0x0001e2000c101524 */
[----:B------:R-:W-:Y:S05]  /*4970*/  @!P3 BRA `(.L_x_153) ;  /* 0x000000000004b947 */ /* 0x000fea0003800000 */
[----:B------:R0:W5:Y:S02]  /*4980*/  LDG.E.LTC128B.U16 R19, desc[UR36][R4.64+0xf2] ;  /* 0x0000f22404137981 */ /* 0x000164000c1e1520 */
.L_x_153:
[----:B------:R-:W-:Y:S05]  /*4990*/  BSYNC B1 ;  /* 0x0000000000017941 */ /* 0x000fea0003800000 */
.L_x_152:
        /* <DEDUP_REMOVED lines=9> */
.L_x_155:
[----:B------:R-:W-:Y:S05]  /*4a30*/  BSYNC B1 ;  /* 0x0000000000017941 */ /* 0x000fea0003800000 */
.L_x_154:
[----:B0----5:R-:W-:Y:S01]  /*4a40*/  IMAD.U32 R2, R19, 0x10000, RZ ;  /* 0x0001000013027824 */ /* 0x021fe200078e00ff */
[----:B------:R-:W-:Y:S01]  /*4a50*/  ISETP.GT.AND P0, PT, R0, 0x8, P0 ;  /* 0x000000080000780c */ /* 0x000fe20000704270 */
[----:B------:R-:W-:Y:S02]  /*4a60*/  BSSY B1, `(.L_x_156) ;  /* 0x000000a000017945 */ /* 0x000fe40003800000 */
[----:B------:R-:W-:Y:S01]  /*4a70*/  FMUL R3, R2, R89 ;  /* 0x0000005902037220 */ /* 0x000fe20000400000 */
[----:B------:R-:W-:-:S03]  /*4a80*/  @P1 IMAD.MOV.U32 R2, RZ, RZ, R10 ;  /* 0x000000ffff021224 */ /* 0x000fc600078e000a */
[----:B------:R-:W-:-:S05]  /*4a90*/  FFMA R3, R86, R88, R3 ;  /* 0x0000005856037223 */ /* 0x000fca0000000003 */
[----:B------:R-:W-:-:S04]  /*4aa0*/  F2FP.BF16.F32.PACK_AB R3, RZ, R3 ;  /* 0x00000003ff03723e */ /* 0x000fc800000010ff */
[----:B----4-:R-:W-:Y:S01]  /*4ab0*/  PRMT R4, R3, 0x7610, R4 ;  /* 0x0000761003047816 */ /* 0x010fe20000000004 */
[----:B------:R-:W-:-:S05]  /*4ac0*/  @P1 IMAD.MOV.U32 R3, RZ, RZ, R11 ;  /* 0x000000ffff031224 */ /* 0x000fca00078e000b */
[----:B------:R0:W-:Y:S01]  /*4ad0*/  @P1 STG.E.U16 desc[UR36][R2.64+0xf0], R4 ;  /* 0x0000f00402001986 */ /* 0x0001e2000c101524 */
[----:B------:R-:W-:Y:S05]  /*4ae0*/  @!P0 BRA `(.L_x_157) ;  /* 0x0000000000048947 */ /* 0x000fea0003800000 */
[----:B------:R4:W5:Y:S02]  /*4af0*/  LDG.E.LTC128B.U16 R19, desc[UR36][R6.64+0xf2] ;  /* 0x0000f22406137981 */ /* 0x000964000c1e1520 */
.L_x_157:
[----:B------:R-:W-:Y:S05]  /*4b00*/  BSYNC B1 ;  /* 0x0000000000017941 */ /* 0x000fea0003800000 */
.L_x_156:
[----:B------:R-:W-:Y:S05]  /*4b10*/  @!P0 BRA `(.L_x_158) ;  /* 0x0000001000e88947 */ /* 0x000fea0003800000 */
[----:B-----5:R-:W-:-:S04]  /*4b20*/  IMAD.U32 R0, R19, 0x10000, RZ ;  /* 0x0001000013007824 */ /* 0x020fc800078e00ff */
[----:B------:R-:W-:-:S04]  /*4b30*/  FMUL R0, R0, R89 ;  /* 0x0000005900007220 */ /* 0x000fc80000400000 */
[----:B------:R-:W-:-:S05]  /*4b40*/  FFMA R0, R87, R88, R0 ;  /* 0x0000005857007223 */ /* 0x000fca0000000000 */
[----:B------:R-:W-:-:S05]  /*4b50*/  F2FP.BF16.F32.PACK_AB R0, RZ, R0 ;  /* 0x00000000ff00723e */ /* 0x000fca00000010ff */
[----:B------:R0:W-:Y:S01]  /*4b60*/  STG.E.U16 desc[UR36][R10.64+0xf2], R0 ;  /* 0x0000f2000a007986 */ /* 0x0001e2000c101524 */
[----:B------:R-:W-:Y:S05]  /*4b70*/  BRA `(.L_x_158) ;  /* 0x0000001000d07947 */ /* 0x000fea0003800000 */
.L_x_33:
[----:B------:R-:W-:Y:S01]  /*4b80*/  ISETP.GT.AND P0, PT, R3, 0x1, PT ;  /* 0x000000010300780c */ /* 0x000fe20003f04270 */
[----:B------:R-:W-:Y:S01]  /*4b90*/  ULDC.64 UR4, c[0x0][0x5c0] ;  /* 0x0001700000047ab9 */ /* 0x000fe20000000a00 */
[-C--:B------:R-:W-:Y:S01]  /*4ba0*/  FMUL R24, R24, R88.reuse ;  /* 0x0000005818187220 */ /* 0x080fe20000400000 */
[-C--:B------:R-:W-:Y:S01]  /*4bb0*/  FMUL R25, R25, R88.reuse ;  /* 0x0000005819197220 */ /* 0x080fe20000400000 */
[----:B------:R-:W-:Y:S01]  /*4bc0*/  ISETP.GT.AND P3, PT, R0, RZ, P0 ;  /* 0x000000ff0000720c */ /* 0x000fe20000764270 */
[-C--:B------:R-:W-:Y:S01]  /*4bd0*/  FMUL R26, R26, R88.reuse ;  /* 0x000000581a1a7220 */ /* 0x080fe20000400000 */
[----:B------:R-:W-:Y:S01]  /*4be0*/  LEA R4, P4, R104, UR4, 0x1 ;  /* 0x0000000468047c11 */ /* 0x000fe2000f8808ff */
[----:B------:R-:W-:Y:S01]  /*4bf0*/  FMUL R27, R27, R88 ;  /* 0x000000581b1b7220 */ /* 0x000fe20000400000 */
[----:B------:R-:W-:Y:S01]  /*4c00*/  F2FP.BF16.F32.PACK_AB R24, RZ, R24 ;  /* 0x00000018ff18723e */ /* 0x000fe200000010ff */
[-C--:B------:R-:W-:Y:S01]  /*4c10*/  FMUL R28, R28, R88.reuse ;  /* 0x000000581c1c7220 */ /* 0x080fe20000400000 */
[----:B------:R-:W-:Y:S01]  /*4c20*/  LEA.HI.X R5, R104, UR5, R9, 0x1, P4 ;  /* 0x0000000568057c11 */ /* 0x000fe2000a0f0c09 */
[-C--:B------:R-:W-:Y:S01]  /*4c30*/  FMUL R29, R29, R88.reuse ;  /* 0x000000581d1d7220 */ /* 0x080fe20000400000 */
[----:B------:R-:W-:Y:S01]  /*4c40*/  F2FP.BF16.F32.PACK_AB R25, RZ, R25 ;  /* 0x00000019ff19723e */ /* 0x000fe200000010ff */
[-C--:B------:R-:W-:Y:S01]  /*4c50*/  FMUL R30, R30, R88.reuse ;  /* 0x000000581e1e7220 */ /* 0x080fe20000400000 */
[----:B------:R-:W-:Y:S01]  /*4c60*/  SHF.L.U64.HI R7, R6, 0x4, R7 ;  /* 0x0000000406077819 */ /* 0x000fe20000010207 */
[----:B------:R-:W-:Y:S01]  /*4c70*/  @P1 STG.E.U16 desc[UR36][R4.64], R24 ;  /* 0x0000001804001986 */ /* 0x000fe2000c101524 */
[----:B------:R-:W-:Y:S01]  /*4c80*/  ISETP.GT.AND P1, PT, R3, 0x8, PT ;  /* 0x000000080300780c */ /* 0x000fe20003f24270 */
[----:B------:R-:W-:Y:S01]  /*4c90*/  FMUL R31, R31, R88 ;  /* 0x000000581f1f7220 */ /* 0x000fe20000400000 */
[----:B------:R-:W-:Y:S01]  /*4ca0*/  ISETP.GT.AND P4, PT, R0, 0x8, P0 ;  /* 0x000000080000780c */ /* 0x000fe20000784270 */
[----:B------:R-:W-:Y:S01]  /*4cb0*/  @P3 STG.E.U16 desc[UR36][R4.64+0x2], R25 ;  /* 0x0000021904003986 */ /* 0x000fe2000c101524 */
[----:B------:R-:W-:Y:S01]  /*4cc0*/  LEA R6, P3, R6, R4, 0x4 ;  /* 0x0000000406067211 */ /* 0x000fe200078620ff */
[-C--:B------:R-:W-:Y:S01]  /*4cd0*/  FMUL R32, R32, R88.reuse ;  /* 0x0000005820207220 */ /* 0x080fe20000400000 */
[C---:B------:R-:W-:Y:S01]  /*4ce0*/  ISETP.GT.AND P2, PT, R0.reuse, 0x8, P2 ;  /* 0x000000080000780c */ /* 0x040fe20001744270 */
[-C--:B------:R-:W-:Y:S01]  /*4cf0*/  FMUL R33, R33, R88.reuse ;  /* 0x0000005821217220 */ /* 0x080fe20000400000 */
[----:B------:R-:W-:Y:S01]  /*4d00*/  ISETP.GT.AND P0, PT, R3, 0x9, PT ;  /* 0x000000090300780c */ /* 0x000fe20003f04270 */
[----:B------:R-:W-:Y:S01]  /*4d10*/  IMAD.X R7, R7, 0x1, R5, P3 ;  /* 0x0000000107077824 */ /* 0x000fe200018e0605 */
[----:B------:R-:W-:Y:S01]  /*4d20*/  ISETP.GT.AND P5, PT, R0, RZ, P1 ;  /* 0x000000ff0000720c */ /* 0x000fe20000fa4270 */
[-C--:B------:R-:W-:Y:S01]  /*4d30*/  FMUL R34, R34, R88.reuse ;  /* 0x0000005822227220 */ /* 0x080fe20000400000 */
[----:B------:R-:W-:Y:S01]  /*4d40*/  ISETP.GT.AND P3, PT, R0, RZ, P0 ;  /* 0x000000ff0000720c */ /* 0x000fe20000764270 */
[----:B------:R-:W-:Y:S01]  /*4d50*/  FMUL R35, R35, R88 ;  /* 0x0000005823237220 */ /* 0x000fe20000400000 */
[----:B------:R-:W-:Y:S01]  /*4d60*/  F2FP.BF16.F32.PACK_AB R26, RZ, R26 ;  /* 0x0000001aff1a723e */ /* 0x000fe200000010ff */
[-C--:B------:R-:W-:Y:S01]  /*4d70*/  FMUL R36, R36, R88.reuse ;  /* 0x0000005824247220 */ /* 0x080fe20000400000 */
[----:B------:R-:W-:Y:S01]  /*4d80*/  F2FP.BF16.F32.PACK_AB R27, RZ, R27 ;  /* 0x0000001bff1b723e */ /* 0x000fe200000010ff */
[----:B------:R-:W-:Y:S01]  /*4d90*/  FMUL R37, R37, R88 ;  /* 0x0000005825257220 */ /* 0x000fe20000400000 */
[----:B------:R-:W-:Y:S01]  /*4da0*/  F2FP.BF16.F32.PACK_AB R28, RZ, R28 ;  /* 0x0000001cff1c723e */ /* 0x000fe200000010ff */
[----:B------:R-:W-:Y:S01]  /*4db0*/  @P2 STG.E.U16 desc[UR36][R6.64], R26 ;  /* 0x0000001a06002986 */ /* 0x000fe2000c101524 */
[----:B------:R-:W-:Y:S01]  /*4dc0*/  F2FP.BF16.F32.PACK_AB R29, RZ, R29 ;  /* 0x0000001dff1d723e */ /* 0x000fe200000010ff */
[-C--:B------:R-:W-:Y:S01]  /*4dd0*/  FMUL R38, R38, R88.reuse ;  /* 0x0000005826267220 */ /* 0x080fe20000400000 */
[C---:B------:R-:W-:Y:S01]  /*4de0*/  ISETP.GT.AND P2, PT, R0.reuse, 0x8, P1 ;  /* 0x000000080000780c */ /* 0x040fe20000f44270 */
[----:B------:R-:W-:Y:S01]  /*4df0*/  @P4 STG.E.U16 desc[UR36][R6.64+0x2], R27 ;  /* 0x0000021b06004986 */ /* 0x000fe2000c101524 */
[----:B------:R-:W-:Y:S01]  /*4e00*/  ISETP.GT.AND P1, PT, R3, 0x10, PT ;  /* 0x000000100300780c */ /* 0x000fe20003f24270 */
[----:B------:R-:W-:Y:S01]  /*4e10*/  FMUL R39, R39, R88 ;  /* 0x0000005827277220 */ /* 0x000fe20000400000 */
[----:B------:R-:W-:Y:S01]  /*4e20*/  F2FP.BF16.F32.PACK_AB R30, RZ, R30 ;  /* 0x0000001eff1e723e */ /* 0x000fe200000010ff */
[----:B------:R-:W-:Y:S01]  /*4e30*/  @P5 STG.E.U16 desc[UR36][R4.64+0x10], R28 ;  /* 0x0000101c04005986 */ /* 0x000fe2000c101524 */
[----:B------:R-:W-:Y:S01]  /*4e40*/  ISETP.GT.AND P4, PT, R0, RZ, P1 ;  /* 0x000000ff0000720c */ /* 0x000fe20000f84270 */
[-C--:B------:R-:W-:Y:S01]  /*4e50*/  FMUL R40, R40, R88.reuse ;  /* 0x0000005828287220 */ /* 0x080fe20000400000 */
[----:B------:R-:W-:Y:S01]  /*4e60*/  F2FP.BF16.F32.PACK_AB R31, RZ, R31 ;  /* 0x0000001fff1f723e */ /* 0x000fe200000010ff */
[----:B------:R-:W-:Y:S01]  /*4e70*/  @P3 STG.E.U16 desc[UR36][R4.64+0x12], R29 ;  /* 0x0000121d04003986 */ /* 0x000fe2000c101524 */
[----:B------:R-:W-:Y:S01]  /*4e80*/  ISETP.GT.AND P3, PT, R0, 0x8, P0 ;  /* 0x000000080000780c */ /* 0x000fe20000764270 */
[----:B------:R-:W-:Y:S01]  /*4e90*/  FMUL R41, R41, R88 ;  /* 0x0000005829297220 */ /* 0x000fe20000400000 */
[----:B------:R-:W-:Y:S01]  /*4ea0*/  ISETP.GT.AND P0, PT, R3, 0x11, PT ;  /* 0x000000110300780c */ /* 0x000fe20003f04270 */
[----:B------:R-:W-:Y:S01]  /*4eb0*/  @P2 STG.E.U16 desc[UR36][R6.64+0x10], R30 ;  /* 0x0000101e06002986 */ /* 0x000fe2000c101524 */
[----:B------:R-:W-:Y:S01]  /*4ec0*/  F2FP.BF16.F32.PACK_AB R32, RZ, R32 ;  /* 0x00000020ff20723e */ /* 0x000fe200000010ff */
[-C--:B------:R-:W-:Y:S01]  /*4ed0*/  FMUL R42, R42, R88.reuse ;  /* 0x000000582a2a7220 */ /* 0x080fe20000400000 */
[C---:B------:R-:W-:Y:S01]  /*4ee0*/  ISETP.GT.AND P5, PT, R0.reuse, RZ, P0 ;  /* 0x000000ff0000720c */ /* 0x040fe200007a4270 */
[-C--:B------:R-:W-:Y:S01]  /*4ef0*/  FMUL R43, R43, R88.reuse ;  /* 0x000000582b2b7220 */ /* 0x080fe20000400000 */
[----:B------:R-:W-:Y:S01]  /*4f00*/  ISETP.GT.AND P2, PT, R0, 0x8, P1 ;  /* 0x000000080000780c */ /* 0x000fe20000f44270 */
[-C--:B------:R-:W-:Y:S01]  /*4f10*/  FMUL R44, R44, R88.reuse ;  /* 0x000000582c2c7220 */ /* 0x080fe20000400000 */
[----:B------:R-:W-:Y:S01]  /*4f20*/  ISETP.GT.AND P1, PT, R3, 0x18, PT ;  /* 0x000000180300780c */ /* 0x000fe20003f24270 */
[-C--:B------:R-:W-:Y:S01]  /*4f30*/  FMUL R45, R45, R88.reuse ;  /* 0x000000582d2d7220 */ /* 0x080fe20000400000 */
[----:B------:R-:W-:Y:S01]  /*4f40*/  F2FP.BF16.F32.PACK_AB R33, RZ, R33 ;  /* 0x00000021ff21723e */ /* 0x000fe200000010ff */
[----:B------:R-:W-:Y:S01]  /*4f50*/  @P3 STG.E.U16 desc[UR36][R6.64+0x12], R31 ;  /* 0x0000121f06003986 */ /* 0x000fe2000c101524 */
[----:B------:R-:W-:Y:S01]  /*4f60*/  ISETP.GT.AND P3, PT, R0, 0x8, P0 ;  /* 0x000000080000780c */ /* 0x000fe20000764270 */
[-C--:B------:R-:W-:Y:S01]  /*4f70*/  FMUL R46, R46, R88.reuse ;  /* 0x000000582e2e7220 */ /* 0x080fe20000400000 */
[----:B------:R-:W-:Y:S01]  /*4f80*/  ISETP.GT.AND P0, PT, R3, 0x19, PT ;  /* 0x000000190300780c */ /* 0x000fe20003f04270 */
[----:B------:R-:W-:Y:S01]  /*4f90*/  @P4 STG.E.U16 desc[UR36][R4.64+0x20], R32 ;  /* 0x0000202004004986 */ /* 0x000fe2000c101524 */
[C---:B------:R-:W-:Y:S01]  /*4fa0*/  ISETP.GT.AND P4, PT, R0.reuse, RZ, P1 ;  /* 0x000000ff0000720c */ /* 0x040fe20000f84270 */
[----:B------:R-:W-:Y:S01]  /*4fb0*/  FMUL R47, R47, R88 ;  /* 0x000000582f2f7220 */ /* 0x000fe20000400000 */
[----:B------:R-:W-:Y:S01]  /*4fc0*/  F2FP.BF16.F32.PACK_AB R34, RZ, R34 ;  /* 0x00000022ff22723e */ /* 0x000fe200000010ff */
[----:B------:R-:W-:Y:S01]  /*4fd0*/  @P5 STG.E.U16 desc[UR36][R4.64+0x22], R33 ;  /* 0x0000222104005986 */ /* 0x000fe2000c101524 */
[----:B------:R-:W-:Y:S01]  /*4fe0*/  ISETP.GT.AND P5, PT, R0, RZ, P0 ;  /* 0x000000ff0000720c */ /* 0x000fe200007a4270 */
[----:B------:R-:W-:Y:S01]  /*4ff0*/  FMUL R48, R48, R88 ;  /* 0x0000005830307220 */ /* 0x000fe20000400000 */
[----:B------:R-:W-:Y:S01]  /*5000*/  F2FP.BF16.F32.PACK_AB R35, RZ, R35 ;  /* 0x00000023ff23723e */ /* 0x000fe200000010ff */
[----:B------:R-:W-:Y:S01]  /*5010*/  @P2 STG.E.U16 desc[UR36][R6.64+0x20], R34 ;  /* 0x0000202206002986 */ /* 0x000fe2000c101524 */
[----:B------:R-:W-:Y:S01]  /*5020*/  F2FP.BF16.F32.PACK_AB R36, RZ, R36 ;  /* 0x00000024ff24723e */ /* 0x000fe200000010ff */
[-C--:B------:R-:W-:Y:S01]  /*5030*/  FMUL R49, R49, R88.reuse ;  /* 0x0000005831317220 */ /* 0x080fe20000400000 */
[----:B------:R-:W-:Y:S01]  /*5040*/  ISETP.GT.AND P2, PT, R0, 0x8, P1 ;  /* 0x000000080000780c */ /* 0x000fe20000f44270 */
[----:B------:R-:W-:Y:S01]  /*5050*/  @P3 STG.E.U16 desc[UR36][R6.64+0x22], R35 ;  /* 0x0000222306003986 */ /* 0x000fe2000c101524 */
[----:B------:R-:W-:Y:S01]  /*5060*/  ISETP.GT.AND P1, PT, R3, 0x20, PT ;  /* 0x000000200300780c */ /* 0x000fe20003f24270 */
[-C--:B------:R-:W-:Y:S01]  /*5070*/  FMUL R50, R50, R88.reuse ;  /* 0x0000005832327220 */ /* 0x080fe20000400000 */
[----:B------:R-:W-:Y:S01]  /*5080*/  F2FP.BF16.F32.PACK_AB R37, RZ, R37 ;  /* 0x00000025ff25723e */ /* 0x000fe200000010ff */
[----:B------:R-:W-:Y:S01]  /*5090*/  @P4 STG.E.U16 desc[UR36][R4.64+0x30], R36 ;  /* 0x0000302404004986 */ /* 0x000fe2000c101524 */
[C---:B------:R-:W-:Y:S01]  /*50a0*/  ISETP.GT.AND P3, PT, R0.reuse, 0x8, P0 ;  /* 0x000000080000780c */ /* 0x040fe20000764270 */
[-C--:B------:R-:W-:Y:S01]  /*50b0*/  FMUL R51, R51, R88.reuse ;  /* 0x0000005833337220 */ /* 0x080fe20000400000 */
[----:B------:R-:W-:Y:S01]  /*50c0*/  ISETP.GT.AND P0, PT, R3, 0x21, PT ;  /* 0x000000210300780c */ /* 0x000fe20003f04270 */
[----:B------:R-:W-:Y:S01]  /*50d0*/  @P5 STG.E.U16 desc[UR36][R4.64+0x32], R37 ;  /* 0x0000322504005986 */ /* 0x000fe2000c101524 */
[----:B------:R-:W-:Y:S01]  /*50e0*/  ISETP.GT.AND P4, PT, R0, RZ, P1 ;  /* 0x000000ff0000720c */ /* 0x000fe20000f84270 */
[----:B------:R-:W-:Y:S01]  /*50f0*/  FMUL R52, R52, R88 ;  /* 0x0000005834347220 */ /* 0x000fe20000400000 */
[----:B------:R-:W-:Y:S01]  /*5100*/  F2FP.BF16.F32.PACK_AB R38, RZ, R38 ;  /* 0x00000026ff26723e */ /* 0x000fe200000010ff */
[-C--:B------:R-:W-:Y:S01]  /*5110*/  FMUL R53, R53, R88.reuse ;  /* 0x0000005835357220 */ /* 0x080fe20000400000 */
        /* <DEDUP_REMOVED lines=113> */
[----:B------:R-:W-:Y:S01]  /*5830*/  FMUL R87, R87, R88 ;  /* 0x0000005857577220 */ /* 0x000fe20000400000 */
[----:B------:R-:W-:Y:S01]  /*5840*/  ISETP.GT.AND P0, PT, R3, 0x51, PT ;  /* 0x000000510300780c */ /* 0x000fe20003f04270 */
[----:B------:R-:W-:Y:S01]  /*5850*/  @P5 STG.E.U16 desc[UR36][R4.64+0x92], R61 ;  /* 0x0000923d04005986 */ /* 0x000fe2000c101524 */
[----:B------:R-:W-:-:S02]  /*5860*/  ISETP.GT.AND P4, PT, R0, RZ, P1 ;  /* 0x000000ff0000720c */ /* 0x000fc40000f84270 */
[----:B------:R-:W-:Y:S02]  /*5870*/  F2FP.BF16.F32.PACK_AB R62, RZ, R62 ;  /* 0x0000003eff3e723e */ /* 0x000fe400000010ff */
[C---:B------:R-:W-:Y:S02]  /*5880*/  ISETP.GT.AND P5, PT, R0.reuse, RZ, P0 ;  /* 0x000000ff0000720c */ /* 0x040fe400007a4270 */
[----:B------:R-:W-:Y:S01]  /*5890*/  F2FP.BF16.F32.PACK_AB R63, RZ, R63 ;  /* 0x0000003fff3f723e */ /* 0x000fe200000010ff */
[----:B------:R-:W-:Y:S01]  /*58a0*/  @P2 STG.E.U16 desc[UR36][R6.64+0x90], R62 ;  /* 0x0000903e06002986 */ /* 0x000fe2000c101524 */
[----:B------:R-:W-:Y:S02]  /*58b0*/  F2FP.BF16.F32.PACK_AB R64, RZ, R64 ;  /* 0x00000040ff40723e */ /* 0x000fe400000010ff */
[----:B------:R-:W-:Y:S01]  /*58c0*/  ISETP.GT.AND P2, PT, R0, 0x8, P1 ;  /* 0x000000080000780c */ /* 0x000fe20000f44270 */
[----:B------:R-:W-:Y:S01]  /*58d0*/  @P3 STG.E.U16 desc[UR36][R6.64+0x92], R63 ;  /* 0x0000923f06003986 */ /* 0x000fe2000c101524 */
[----:B------:R-:W-:-:S02]  /*58e0*/  ISETP.GT.AND P1, PT, R3, 0x58, PT ;  /* 0x000000580300780c */ /* 0x000fc40003f24270 */
[----:B------:R-:W-:Y:S01]  /*58f0*/  F2FP.BF16.F32.PACK_AB R65, RZ, R65 ;  /* 0x00000041ff41723e */ /* 0x000fe200000010ff */
[----:B------:R-:W-:Y:S01]  /*5900*/  @P4 STG.E.U16 desc[UR36][R4.64+0xa0], R64 ;  /* 0x0000a04004004986 */ /* 0x000fe2000c101524 */
[C---:B------:R-:W-:Y:S02]  /*5910*/  ISETP.GT.AND P3, PT, R0.reuse, 0x8, P0 ;  /* 0x000000080000780c */ /* 0x040fe40000764270 */
[----:B------:R-:W-:Y:S01]  /*5920*/  ISETP.GT.AND P0, PT, R3, 0x59, PT ;  /* 0x000000590300780c */ /* 0x000fe20003f04270 */
[----:B------:R-:W-:Y:S01]  /*5930*/  @P5 STG.E.U16 desc[UR36][R4.64+0xa2], R65 ;  /* 0x0000a24104005986 */ /* 0x000fe2000c101524 */
[C---:B------:R-:W-:Y:S02]  /*5940*/  ISETP.GT.AND P4, PT, R0.reuse, RZ, P1 ;  /* 0x000000ff0000720c */ /* 0x040fe40000f84270 */
[----:B------:R-:W-:Y:S02]  /*5950*/  F2FP.BF16.F32.PACK_AB R66, RZ, R66 ;  /* 0x00000042ff42723e */ /* 0x000fe400000010ff */
[----:B------:R-:W-:-:S02]  /*5960*/  ISETP.GT.AND P5, PT, R0, RZ, P0 ;  /* 0x000000ff0000720c */ /* 0x000fc400007a4270 */
[----:B------:R-:W-:Y:S01]  /*5970*/  F2FP.BF16.F32.PACK_AB R67, RZ, R67 ;  /* 0x00000043ff43723e */ /* 0x000fe200000010ff */
[----:B------:R-:W-:Y:S01]  /*5980*/  @P2 STG.E.U16 desc[UR36][R6.64+0xa0], R66 ;  /* 0x0000a04206002986 */ /* 0x000fe2000c101524 */
[----:B------:R-:W-:Y:S02]  /*5990*/  F2FP.BF16.F32.PACK_AB R68, RZ, R68 ;  /* 0x00000044ff44723e */ /* 0x000fe400000010ff */
[C---:B------:R-:W-:Y:S01]  /*59a0*/  ISETP.GT.AND P2, PT, R0.reuse, 0x8, P1 ;  /* 0x000000080000780c */ /* 0x040fe20000f44270 */
[----:B------:R-:W-:Y:S01]  /*59b0*/  @P3 STG.E.U16 desc[UR36][R6.64+0xa2], R67 ;  /* 0x0000a24306003986 */ /* 0x000fe2000c101524 */
[----:B------:R-:W-:Y:S02]  /*59c0*/  ISETP.GT.AND P1, PT, R3, 0x60, PT ;  /* 0x000000600300780c */ /* 0x000fe40003f24270 */
[----:B------:R-:W-:Y:S01]  /*59d0*/  F2FP.BF16.F32.PACK_AB R69, RZ, R69 ;  /* 0x00000045ff45723e */ /* 0x000fe200000010ff */
[----:B------:R-:W-:Y:S01]  /*59e0*/  @P4 STG.E.U16 desc[UR36][R4.64+0xb0], R68 ;  /* 0x0000b04404004986 */ /* 0x000fe2000c101524 */
[----:B------:R-:W-:-:S02]  /*59f0*/  ISETP.GT.AND P3, PT, R0, 0x8, P0 ;  /* 0x000000080000780c */ /* 0x000fc40000764270 */
[----:B------:R-:W-:Y:S01]  /*5a00*/  ISETP.GT.AND P0, PT, R3, 0x61, PT ;  /* 0x000000610300780c */ /* 0x000fe20003f04270 */
[----:B------:R-:W-:Y:S01]  /*5a10*/  @P5 STG.E.U16 desc[UR36][R4.64+0xb2], R69 ;  /* 0x0000b24504005986 */ /* 0x000fe2000c101524 */
[C---:B------:R-:W-:Y:S02]  /*5a20*/  ISETP.GT.AND P4, PT, R0.reuse, RZ, P1 ;  /* 0x000000ff0000720c */ /* 0x040fe40000f84270 */
[----:B------:R-:W-:Y:S02]  /*5a30*/  ISETP.GT.AND P5, PT, R0, RZ, P0 ;  /* 0x000000ff0000720c */ /* 0x000fe400007a4270 */
[----:B------:R-:W-:Y:S02]  /*5a40*/  F2FP.BF16.F32.PACK_AB R70, RZ, R70 ;  /* 0x00000046ff46723e */ /* 0x000fe400000010ff */
[----:B------:R-:W-:Y:S02]  /*5a50*/  F2FP.BF16.F32.PACK_AB R71, RZ, R71 ;  /* 0x00000047ff47723e */ /* 0x000fe400000010ff */
[----:B------:R-:W-:Y:S01]  /*5a60*/  F2FP.BF16.F32.PACK_AB R72, RZ, R72 ;  /* 0x00000048ff48723e */ /* 0x000fe200000010ff */
[----:B------:R-:W-:Y:S01]  /*5a70*/  @P2 STG.E.U16 desc[UR36][R6.64+0xb0], R70 ;  /* 0x0000b04606002986 */ /* 0x000fe2000c101524 */
[----:B------:R-:W-:-:S02]  /*5a80*/  F2FP.BF16.F32.PACK_AB R73, RZ, R73 ;  /* 0x00000049ff49723e */ /* 0x000fc400000010ff */
[C---:B------:R-:W-:Y:S01]  /*5a90*/  ISETP.GT.AND P1, PT, R0.reuse, 0x8, P1 ;  /* 0x000000080000780c */ /* 0x040fe20000f24270 */
[----:B------:R-:W-:Y:S01]  /*5aa0*/  @P3 STG.E.U16 desc[UR36][R6.64+0xb2], R71 ;  /* 0x0000b24706003986 */ /* 0x000fe2000c101524 */
[C---:B------:R-:W-:Y:S02]  /*5ab0*/  ISETP.GT.AND P2, PT, R0.reuse, 0x8, P0 ;  /* 0x000000080000780c */ /* 0x040fe40000744270 */
[C---:B------:R-:W-:Y:S01]  /*5ac0*/  ISETP.GT.AND P0, PT, R3.reuse, 0x69, PT ;  /* 0x000000690300780c */ /* 0x040fe20003f04270 */
[----:B------:R-:W-:Y:S01]  /*5ad0*/  @P4 STG.E.U16 desc[UR36][R4.64+0xc0], R72 ;  /* 0x0000c04804004986 */ /* 0x000fe2000c101524 */
[----:B------:R-:W-:Y:S02]  /*5ae0*/  ISETP.GT.AND P4, PT, R3, 0x68, PT ;  /* 0x000000680300780c */ /* 0x000fe40003f84270 */
[----:B------:R-:W-:Y:S01]  /*5af0*/  F2FP.BF16.F32.PACK_AB R74, RZ, R74 ;  /* 0x0000004aff4a723e */ /* 0x000fe200000010ff */
[----:B------:R-:W-:Y:S01]  /*5b00*/  @P5 STG.E.U16 desc[UR36][R4.64+0xc2], R73 ;  /* 0x0000c24904005986 */ /* 0x000fe2000c101524 */
[----:B------:R-:W-:-:S02]  /*5b10*/  ISETP.GT.AND P5, PT, R0, RZ, P4 ;  /* 0x000000ff0000720c */ /* 0x000fc400027a4270 */
[C---:B------:R-:W-:Y:S01]  /*5b20*/  ISETP.GT.AND P3, PT, R0.reuse, RZ, P0 ;  /* 0x000000ff0000720c */ /* 0x040fe20000764270 */
[----:B------:R-:W-:Y:S01]  /*5b30*/  @P1 STG.E.U16 desc[UR36][R6.64+0xc0], R74 ;  /* 0x0000c04a06001986 */ /* 0x000fe2000c101524 */
[----:B------:R-:W-:Y:S02]  /*5b40*/  F2FP.BF16.F32.PACK_AB R75, RZ, R75 ;  /* 0x0000004bff4b723e */ /* 0x000fe400000010ff */
[----:B------:R-:W-:Y:S02]  /*5b50*/  F2FP.BF16.F32.PACK_AB R76, RZ, R76 ;  /* 0x0000004cff4c723e */ /* 0x000fe400000010ff */
[C---:B------:R-:W-:Y:S01]  /*5b60*/  ISETP.GT.AND P4, PT, R0.reuse, 0x8, P4 ;  /* 0x000000080000780c */ /* 0x040fe20002784270 */
[----:B------:R-:W-:Y:S01]  /*5b70*/  @P2 STG.E.U16 desc[UR36][R6.64+0xc2], R75 ;  /* 0x0000c24b06002986 */ /* 0x000fe2000c101524 */
[----:B------:R-:W-:Y:S02]  /*5b80*/  F2FP.BF16.F32.PACK_AB R77, RZ, R77 ;  /* 0x0000004dff4d723e */ /* 0x000fe400000010ff */
[----:B------:R-:W-:Y:S01]  /*5b90*/  ISETP.GT.AND P2, PT, R3, 0x71, PT ;  /* 0x000000710300780c */ /* 0x000fe20003f44270 */
[----:B------:R-:W-:Y:S01]  /*5ba0*/  @P5 STG.E.U16 desc[UR36][R4.64+0xd0], R76 ;  /* 0x0000d04c04005986 */ /* 0x000fe2000c101524 */
[----:B------:R-:W-:-:S02]  /*5bb0*/  ISETP.GT.AND P5, PT, R0, 0x8, P0 ;  /* 0x000000080000780c */ /* 0x000fc400007a4270 */
[C---:B------:R-:W-:Y:S01]  /*5bc0*/  ISETP.GT.AND P1, PT, R3.reuse, 0x78, PT ;  /* 0x000000780300780c */ /* 0x040fe20003f24270 */
[----:B------:R-:W-:Y:S01]  /*5bd0*/  @P3 STG.E.U16 desc[UR36][R4.64+0xd2], R77 ;  /* 0x0000d24d04003986 */ /* 0x000fe2000c101524 */
[C---:B------:R-:W-:Y:S02]  /*5be0*/  ISETP.GT.AND P3, PT, R3.reuse, 0x70, PT ;  /* 0x000000700300780c */ /* 0x040fe40003f64270 */
[----:B------:R-:W-:Y:S01]  /*5bf0*/  ISETP.GT.AND P0, PT, R3, 0x79, PT ;  /* 0x000000790300780c */ /* 0x000fe20003f04270 */
[----:B------:R-:W-:Y:S01]  /*5c00*/  @P4 IMAD.MOV.U32 R2, RZ, RZ, R6 ;  /* 0x000000ffff024224 */ /* 0x000fe200078e0006 */
[----:B------:R-:W-:Y:S01]  /*5c10*/  F2FP.BF16.F32.PACK_AB R78, RZ, R78 ;  /* 0x0000004eff4e723e */ /* 0x000fe200000010ff */
[----:B------:R-:W-:Y:S01]  /*5c20*/  @P4 IMAD.MOV.U32 R3, RZ, RZ, R7 ;  /* 0x000000ffff034224 */ /* 0x000fe200078e0007 */
[----:B------:R-:W-:Y:S02]  /*5c30*/  F2FP.BF16.F32.PACK_AB R79, RZ, R79 ;  /* 0x0000004fff4f723e */ /* 0x000fe400000010ff */
[----:B------:R-:W-:-:S02]  /*5c40*/  F2FP.BF16.F32.PACK_AB R80, RZ, R80 ;  /* 0x00000050ff50723e */ /* 0x000fc400000010ff */
[----:B------:R0:W-:Y:S01]  /*5c50*/  @P4 STG.E.U16 desc[UR36][R2.64+0xd0], R78 ;  /* 0x0000d04e02004986 */ /* 0x0001e2000c101524 */
[C---:B------:R-:W-:Y:S02]  /*5c60*/  ISETP.GT.AND P4, PT, R0.reuse, RZ, P2 ;  /* 0x000000ff0000720c */ /* 0x040fe40001784270 */
[----:B------:R-:W-:Y:S02]  /*5c70*/  F2FP.BF16.F32.PACK_AB R81, RZ, R81 ;  /* 0x00000051ff51723e */ /* 0x000fe400000010ff */
[----:B------:R-:W-:Y:S02]  /*5c80*/  ISETP.GT.AND P2, PT, R0, 0x8, P2 ;  /* 0x000000080000780c */ /* 0x000fe40001744270 */
[----:B------:R-:W-:Y:S02]  /*5c90*/  F2FP.BF16.F32.PACK_AB R82, RZ, R82 ;  /* 0x00000052ff52723e */ /* 0x000fe400000010ff */
[----:B------:R-:W-:Y:S02]  /*5ca0*/  F2FP.BF16.F32.PACK_AB R83, RZ, R83 ;  /* 0x00000053ff53723e */ /* 0x000fe400000010ff */
[----:B------:R-:W-:Y:S01]  /*5cb0*/  F2FP.BF16.F32.PACK_AB R84, RZ, R84 ;  /* 0x00000054ff54723e */ /* 0x000fe200000010ff */
[----:B0-----:R-:W-:Y:S01]  /*5cc0*/  @P5 IMAD.MOV.U32 R2, RZ, RZ, R6 ;  /* 0x000000ffff025224 */ /* 0x001fe200078e0006 */
[----:B------:R-:W-:Y:S01]  /*5cd0*/  F2FP.BF16.F32.PACK_AB R85, RZ, R85 ;  /* 0x00000055ff55723e */ /* 0x000fe200000010ff */
[----:B------:R-:W-:Y:S01]  /*5ce0*/  @P5 IMAD.MOV.U32 R3, RZ, RZ, R7 ;  /* 0x000000ffff035224 */ /* 0x000fe200078e0007 */
[----:B------:R-:W-:-:S02]  /*5cf0*/  F2FP.BF16.F32.PACK_AB R86, RZ, R86 ;  /* 0x00000056ff56723e */ /* 0x000fc400000010ff */
[----:B------:R-:W-:Y:S02]  /*5d00*/  F2FP.BF16.F32.PACK_AB R87, RZ, R87 ;  /* 0x00000057ff57723e */ /* 0x000fe400000010ff */
[----:B------:R0:W-:Y:S01]  /*5d10*/  @P5 STG.E.U16 desc[UR36][R2.64+0xd2], R79 ;  /* 0x0000d24f02005986 */ /* 0x0001e2000c101524 */
[C---:B------:R-:W-:Y:S02]  /*5d20*/  ISETP.GT.AND P5, PT, R0.reuse, RZ, P3 ;  /* 0x000000ff0000720c */ /* 0x040fe40001fa4270 */
[----:B------:R-:W-:-:S11]  /*5d30*/  ISETP.GT.AND P3, PT, R0, 0x8, P3 ;  /* 0x000000080000780c */ /* 0x000fd60001f64270 */
[----:B0-----:R-:W-:Y:S02]  /*5d40*/  @P5 IMAD.MOV.U32 R2, RZ, RZ, R4 ;  /* 0x000000ffff025224 */ /* 0x001fe400078e0004 */
[----:B------:R-:W-:-:S05]  /*5d50*/  @P5 IMAD.MOV.U32 R3, RZ, RZ, R5 ;  /* 0x000000ffff035224 */ /* 0x000fca00078e0005 */
[----:B------:R0:W-:Y:S01]  /*5d60*/  @P5 STG.E.U16 desc[UR36][R2.64+0xe0], R80 ;  /* 0x0000e05002005986 */ /* 0x0001e2000c101524 */
[C---:B------:R-:W-:Y:S02]  /*5d70*/  ISETP.GT.AND P5, PT, R0.reuse, RZ, P0 ;  /* 0x000000ff0000720c */ /* 0x040fe400007a4270 */
[----:B------:R-:W-:Y:S01]  /*5d80*/  ISETP.GT.AND P0, PT, R0, 0x8, P0 ;  /* 0x000000080000780c */ /* 0x000fe20000704270 */
[----:B0-----:R-:W-:Y:S02]  /*5d90*/  @P4 IMAD.MOV.U32 R2, RZ, RZ, R4 ;  /* 0x000000ffff024224 */ /* 0x001fe400078e0004 */
[----:B------:R-:W-:-:S05]  /*5da0*/  @P4 IMAD.MOV.U32 R3, RZ, RZ, R5 ;  /* 0x000000ffff034224 */ /* 0x000fca00078e0005 */
[----:B------:R0:W-:Y:S01]  /*5db0*/  @P4 STG.E.U16 desc[UR36][R2.64+0xe2], R81 ;  /* 0x0000e25102004986 */ /* 0x0001e2000c101524 */
[C---:B------:R-:W-:Y:S02]  /*5dc0*/  ISETP.GT.AND P4, PT, R0.reuse, RZ, P1 ;  /* 0x000000ff0000720c */ /* 0x040fe40000f84270 */
[----:B------:R-:W-:Y:S01]  /*5dd0*/  ISETP.GT.AND P1, PT, R0, 0x8, P1 ;  /* 0x000000080000780c */ /* 0x000fe20000f24270 */
[----:B0-----:R-:W-:Y:S02]  /*5de0*/  @P3 IMAD.MOV.U32 R2, RZ, RZ, R6 ;  /* 0x000000ffff023224 */ /* 0x001fe400078e0006 */
[----:B------:R-:W-:-:S05]  /*5df0*/  @P3 IMAD.MOV.U32 R3, RZ, RZ, R7 ;  /* 0x000000ffff033224 */ /* 0x000fca00078e0007 */
[----:B------:R0:W-:Y:S02]  /*5e00*/  @P3 STG.E.U16 desc[UR36][R2.64+0xe0], R82 ;  /* 0x0000e05202003986 */ /* 0x0001e4000c101524 */
[----:B0-----:R-:W-:Y:S02]  /*5e10*/  @P2 IMAD.MOV.U32 R2, RZ, RZ, R6 ;  /* 0x000000ffff022224 */ /* 0x001fe400078e0006 */
[----:B------:R-:W-:-:S05]  /*5e20*/  @P2 IMAD.MOV.U32 R3, RZ, RZ, R7 ;  /* 0x000000ffff032224 */ /* 0x000fca00078e0007 */
[----:B------:R0:W-:Y:S02]  /*5e30*/  @P2 STG.E.U16 desc[UR36][R2.64+0xe2], R83 ;  /* 0x0000e25302002986 */ /* 0x0001e4000c101524 */
[----:B0-----:R-:W-:Y:S02]  /*5e40*/  @P4 IMAD.MOV.U32 R2, RZ, RZ, R4 ;  /* 0x000000ffff024224 */ /* 0x001fe400078e0004 */
[----:B------:R-:W-:-:S05]  /*5e50*/  @P4 IMAD.MOV.U32 R3, RZ, RZ, R5 ;  /* 0x000000ffff034224 */ /* 0x000fca00078e0005 */
[----:B------:R0:W-:Y:S04]  /*5e60*/  @P4 STG.E.U16 desc[UR36][R2.64+0xf0], R84 ;  /* 0x0000f05402004986 */ /* 0x0001e8000c101524 */
[----:B------:R1:W-:Y:S01]  /*5e70*/  @P5 STG.E.U16 desc[UR36][R4.64+0xf2], R85 ;  /* 0x0000f25504005986 */ /* 0x0003e2000c101524 */
[----:B0-----:R-:W-:Y:S02]  /*5e80*/  @P1 IMAD.MOV.U32 R2, RZ, RZ, R6 ;  /* 0x000000ffff021224 */ /* 0x001fe400078e0006 */
[----:B------:R-:W-:-:S05]  /*5e90*/  @P1 IMAD.MOV.U32 R3, RZ, RZ, R7 ;  /* 0x000000ffff031224 */ /* 0x000fca00078e0007 */
[----:B------:R1:W-:Y:S04]  /*5ea0*/  @P1 STG.E.U16 desc[UR36][R2.64+0xf0], R86 ;  /* 0x0000f05602001986 */ /* 0x0003e8000c101524 */
[----:B------:R1:W-:Y:S02]  /*5eb0*/  @P0 STG.E.U16 desc[UR36][R6.64+0xf2], R87 ;  /* 0x0000f25706000986 */ /* 0x0003e4000c101524 */
.L_x_158:
[----:B------:R-:W-:Y:S05]  /*5ec0*/  BSYNC B0 ;  /* 0x0000000000007941 */ /* 0x000fea0003800000 */
.L_x_32:
[----:B01----:R-:W2:Y:S01]  /*5ed0*/  LDL.64 R2, [R1] ;  /* 0x0000000001027983 */ /* 0x003ea20000100a00 */
[----:B------:R-:W-:Y:S01]  /*5ee0*/  ULDC.64 UR4, c[0x0][0x650] ;  /* 0x0001940000047ab9 */ /* 0x000fe20000000a00 */
[----:B------:R0:W-:Y:S01]  /*5ef0*/  SYNCS.ARRIVE.TRANS64.A1T0 RZ, [R96+UR47], RZ ;  /* 0x000000ff60ff79a7 */ /* 0x0001e2000810002f */
[----:B------:R-:W-:Y:S01]  /*5f00*/  PRMT R0, RZ, 0x7610, R0 ;  /* 0x00007610ff007816 */ /* 0x000fe20000000000 */
[----:B-----5:R-:W-:Y:S02]  /*5f10*/  IMAD.MOV.U32 R19, RZ, RZ, -0x1 ;  /* 0xffffffffff137424 */ /* 0x020fe400078e00ff */
[----:B------:R-:W-:Y:S01]  /*5f20*/  IMAD.MOV.U32 R22, RZ, RZ, -0x1 ;  /* 0xffffffffff167424 */ /* 0x000fe200078e00ff */
[----:B--2---:R-:W-:-:S04]  /*5f30*/  LEA R18, P0, R2, R18, 0x1 ;  /* 0x0000001202127211 */ /* 0x004fc800078008ff */
[----:B------:R-:W-:Y:S01]  /*5f40*/  LEA.HI.X R17, R2, R17, R23, 0x1, P0 ;  /* 0x0000001102117211 */ /* 0x000fe200000f0c17 */
[----:B------:R-:W-:Y:S01]  /*5f50*/  IMAD.MOV.U32 R2, RZ, RZ, -0x1 ;  /* 0xffffffffff027424 */ /* 0x000fe200078e00ff */
[----:B------:R-:W-:-:S04]  /*5f60*/  ISETP.GE.U32.AND P0, PT, R18, UR4, PT ;  /* 0x0000000412007c0c */ /* 0x000fc8000bf06070 */
[----:B------:R-:W-:-:S13]  /*5f70*/  ISETP.GE.U32.AND.EX P0, PT, R17, UR5, PT, P0 ;  /* 0x0000000511007c0c */ /* 0x000fda000bf06100 */
[----:B0-----:R-:W-:Y:S05]  /*5f80*/  @P0 BRA `(.L_x_159) ;  /* 0x0000000400700947 */ /* 0x001fea0003800000 */
[----:B------:R-:W0:Y:S01]  /*5f90*/  S2R R10, SR_CTAID.X ;  /* 0x00000000000a7919 */ /* 0x000e220000002500 */
[----:B------:R-:W1:Y:S01]  /*5fa0*/  LDC.64 R8, c[0x0][0x628] ;  /* 0x00018a00ff087b82 */ /* 0x000e620000000a00 */
[----:B------:R-:W-:Y:S01]  /*5fb0*/  ULDC UR4, c[0x0][0x150] ;  /* 0x0000540000047ab9 */ /* 0x000fe20000000800 */
[----:B---34-:R-:W-:Y:S01]  /*5fc0*/  IMAD.MOV.U32 R6, RZ, RZ, R18 ;  /* 0x000000ffff067224 */ /* 0x018fe200078e0012 */
[----:B------:R-:W2:Y:S01]  /*5fd0*/  S2R R20, SR_CTAID.Y ;  /* 0x0000000000147919 */ /* 0x000ea20000002600 */
[----:B------:R-:W-:-:S04]  /*5fe0*/  IMAD.MOV.U32 R7, RZ, RZ, R17 ;  /* 0x000000ffff077224 */ /* 0x000fc800078e0011 */
[----:B------:R-:W3:Y:S08]  /*5ff0*/  LDC R15, c[0x0][0x144] ;  /* 0x00005100ff0f7b82 */ /* 0x000ef00000000800 */
[----:B------:R-:W4:Y:S08]  /*6000*/  LDC R0, c[0x0][0x630] ;  /* 0x00018c00ff007b82 */ /* 0x000f300000000800 */
[----:B------:R-:W2:Y:S01]  /*6010*/  LDC.64 R12, c[0x0][0x620] ;  /* 0x00018800ff0c7b82 */ /* 0x000ea20000000a00 */
[----:B-1----:R-:W-:-:S04]  /*6020*/  ISETP.NE.U32.AND P0, PT, R8, RZ, PT ;  /* 0x000000ff0800720c */ /* 0x002fc80003f05070 */
[----:B------:R-:W-:Y:S02]  /*6030*/  ISETP.NE.AND.EX P0, PT, R9, RZ, PT, P0 ;  /* 0x000000ff0900720c */ /* 0x000fe40003f05300 */
[----:B0-----:R-:W-:-:S05]  /*6040*/  I2FP.F32.U32 R2, R10 ;  /* 0x0000000a00027245 */ /* 0x001fca0000201000 */
[----:B------:R-:W-:-:S04]  /*6050*/  FMUL R2, R2, UR4 ;  /* 0x0000000402027c20 */ /* 0x000fc80008400000 */
[----:B------:R0:W1:Y:S02]  /*6060*/  F2I.U32.TRUNC.NTZ R14, R2 ;  /* 0x00000002000e7305 */ /* 0x000064000020f000 */
[----:B---34-:R-:W-:Y:S05]  /*6070*/  @!P0 BRA `(.L_x_160) ;  /* 0x0000000000288947 */ /* 0x018fea0003800000 */
[----:B------:R-:W3:Y:S02]  /*6080*/  LDC R3, c[0x0][0x634] ;  /* 0x00018d00ff037b82 */ /* 0x000ee40000000800 */
[----:B---3--:R-:W-:-:S05]  /*6090*/  IADD3 R7, P0, R18, R3, RZ ;  /* 0x0000000312077210 */ /* 0x008fca0007f1e0ff */
[----:B------:R-:W-:-:S04]  /*60a0*/  IMAD.X R11, RZ, RZ, R17, P0 ;  /* 0x000000ffff0b7224 */ /* 0x000fc800000e0611 */
[----:B0-----:R-:W-:-:S04]  /*60b0*/  IMAD.WIDE.U32 R2, R11, R8, RZ ;  /* 0x000000080b027225 */ /* 0x001fc800078e00ff */
[----:B------:R-:W-:-:S04]  /*60c0*/  IMAD.WIDE.U32 R4, P0, R7, R9, R2 ;  /* 0x0000000907047225 */ /* 0x000fc80007800002 */
[----:B------:R-:W-:-:S04]  /*60d0*/  IMAD.WIDE.U32 R2, R7, R8, RZ ;  /* 0x0000000807027225 */ /* 0x000fc800078e00ff */
[----:B------:R-:W-:Y:S01]  /*60e0*/  IMAD.X R7, RZ, RZ, RZ, P0 ;  /* 0x000000ffff077224 */ /* 0x000fe200000e06ff */
[----:B------:R-:W-:Y:S01]  /*60f0*/  IADD3 RZ, P0, R3, R4, RZ ;  /* 0x0000000403ff7210 */ /* 0x000fe20007f1e0ff */
[----:B------:R-:W-:-:S04]  /*6100*/  IMAD.MOV.U32 R6, RZ, RZ, R5 ;  /* 0x000000ffff067224 */ /* 0x000fc800078e0005 */
[----:B------:R-:W-:-:S08]  /*6110*/  IMAD.WIDE.U32.X R6, R11, R9, R6, P0 ;  /* 0x000000090b067225 */ /* 0x000fd000000e0406 */
.L_x_160:
[----:B------:R-:W3:Y:S01]  /*6120*/  LDC.64 R26, c[0x0][0x640] ;  /* 0x00019000ff1a7b82 */ /* 0x000ee20000000a00 */
[-C--:B------:R-:W-:Y:S01]  /*6130*/  SHF.R.U64 R11, R6, R0.reuse, R7 ;  /* 0x00000000060b7219 */ /* 0x080fe20000001207 */
[----:B------:R-:W-:Y:S01]  /*6140*/  IMAD.MOV.U32 R19, RZ, RZ, R17 ;  /* 0x000000ffff137224 */ /* 0x000fe200078e0011 */
[----:B------:R-:W-:Y:S01]  /*6150*/  SHF.R.U32.HI R0, RZ, R0, R7 ;  /* 0x00000000ff007219 */ /* 0x000fe20000011607 */
[----:B-1----:R-:W-:Y:S01]  /*6160*/  IMAD.MOV R14, RZ, RZ, -R14 ;  /* 0x000000ffff0e7224 */ /* 0x002fe200078e0a0e */
[----:B------:R-:W-:Y:S01]  /*6170*/  IADD3 R5, P0, RZ, -R11, RZ ;  /* 0x8000000bff057210 */ /* 0x000fe20007f1e0ff */
[----:B------:R-:W-:Y:S01]  /*6180*/  ULDC UR4, c[0x0][0x154] ;  /* 0x0000550000047ab9 */ /* 0x000fe20000000800 */
[----:B------:R-:W-:Y:S01]  /*6190*/  IMAD.MOV.U32 R7, RZ, RZ, 0x1 ;  /* 0x00000001ff077424 */ /* 0x000fe200078e00ff */
[----:B------:R-:W1:Y:S01]  /*61a0*/  LDC R4, c[0x0][0x618] ;  /* 0x00018600ff047b82 */ /* 0x000e620000000800 */
[----:B------:R-:W-:Y:S02]  /*61b0*/  IMAD R22, R15, R14, R10 ;  /* 0x0000000e0f167224 */ /* 0x000fe400078e020a */
[----:B------:R-:W-:-:S04]  /*61c0*/  IMAD.X R3, RZ, RZ, ~R0, P0 ;  /* 0x000000ffff037224 */ /* 0x000fc800000e0e00 */
[-C--:B--2---:R-:W-:Y:S01]  /*61d0*/  IMAD R0, R3, R12.reuse, RZ ;  /* 0x0000000c03007224 */ /* 0x084fe200078e02ff */
[----:B------:R-:W2:Y:S01]  /*61e0*/  LDC R6, c[0x0][0x608] ;  /* 0x00018200ff067b82 */ /* 0x000ea20000000800 */
[----:B0-----:R-:W-:-:S04]  /*61f0*/  IMAD.WIDE.U32 R2, R5, R12, R18 ;  /* 0x0000000c05027225 */ /* 0x001fc800078e0012 */
[----:B------:R-:W-:Y:S01]  /*6200*/  IMAD R5, R5, R13, R0 ;  /* 0x0000000d05057224 */ /* 0x000fe200078e0200 */
[----:B------:R-:W-:Y:S02]  /*6210*/  I2FP.F32.U32 R0, R20 ;  /* 0x0000001400007245 */ /* 0x000fe40000201000 */
[----:B------:R-:W0:Y:S01]  /*6220*/  LDC R24, c[0x0][0x658] ;  /* 0x00019600ff187b82 */ /* 0x000e220000000800 */
[----:B------:R-:W-:Y:S01]  /*6230*/  IMAD.IADD R3, R3, 0x1, R5 ;  /* 0x0000000103037824 */ /* 0x000fe200078e0205 */
[----:B---3--:R-:W-:Y:S01]  /*6240*/  ISETP.NE.U32.AND P0, PT, R26, RZ, PT ;  /* 0x000000ff1a00720c */ /* 0x008fe20003f05070 */
[----:B------:R-:W-:Y:S01]  /*6250*/  FMUL R0, R0, UR4 ;  /* 0x0000000400007c20 */ /* 0x000fe20008400000 */
[----:B------:R-:W-:Y:S02]  /*6260*/  IMAD.MOV.U32 R5, RZ, RZ, -0x1 ;  /* 0xffffffffff057424 */ /* 0x000fe400078e00ff */
[----:B------:R-:W-:Y:S01]  /*6270*/  ISETP.NE.AND.EX P0, PT, R27, RZ, PT, P0 ;  /* 0x000000ff1b00720c */ /* 0x000fe20003f05300 */
[----:B------:R3:W4:Y:S01]  /*6280*/  F2I.U32.TRUNC.NTZ R12, R0 ;  /* 0x00000000000c7305 */ /* 0x000722000020f000 */
[----:B------:R-:W3:Y:S01]  /*6290*/  LDC R15, c[0x0][0x148] ;  /* 0x00005200ff0f7b82 */ /* 0x000ee20000000800 */
[----:B-1----:R-:W-:-:S02]  /*62a0*/  SHF.R.U64 R10, R2, R4, R3 ;  /* 0x00000004020a7219 */ /* 0x002fc40000001203 */
[----:B------:R-:W-:-:S05]  /*62b0*/  SHF.R.U32.HI R3, RZ, R4, R3 ;  /* 0x00000004ff037219 */ /* 0x000fca0000011603 */
[----:B------:R-:W1:Y:S01]  /*62c0*/  LDC R14, c[0x0][0x600] ;  /* 0x00018000ff0e7b82 */ /* 0x000e620000000800 */
[-CC-:B--2---:R-:W-:Y:S02]  /*62d0*/  SHF.R.U64 R8, R10, R6.reuse, R3.reuse ;  /* 0x000000060a087219 */ /* 0x184fe40000001203 */
[----:B------:R-:W-:-:S05]  /*62e0*/  SHF.R.U32.HI R3, RZ, R6, R3 ;  /* 0x00000006ff037219 */ /* 0x000fca0000011603 */
[----:B------:R-:W2:Y:S01]  /*62f0*/  LDC R21, c[0x0][0x648] ;  /* 0x00019200ff157b82 */ /* 0x000ea20000000800 */
[-CC-:B0-----:R-:W-:Y:S02]  /*6300*/  SHF.R.U64 R13, R8, R24.reuse, R3.reuse ;  /* 0x00000018080d7219 */ /* 0x181fe40000001203 */
[-C--:B------:R-:W-:Y:S02]  /*6310*/  SHF.L.U32 R5, R5, R24.reuse, RZ ;  /* 0x0000001805057219 */ /* 0x080fe400000006ff */
[-C--:B------:R-:W-:Y:S01]  /*6320*/  SHF.R.U32.HI R3, RZ, R24.reuse, R3 ;  /* 0x00000018ff037219 */ /* 0x080fe20000011603 */
[----:B------:R-:W-:Y:S01]  /*6330*/  IMAD.MOV.U32 R2, RZ, RZ, R13 ;  /* 0x000000ffff027224 */ /* 0x000fe200078e000d */
[----:B------:R-:W-:Y:S01]  /*6340*/  SHF.L.U32 R24, R7, R24, RZ ;  /* 0x0000001807187219 */ /* 0x000fe200000006ff */
[----:B------:R-:W0:Y:S01]  /*6350*/  LDC R25, c[0x0][0x638] ;  /* 0x00018e00ff197b82 */ /* 0x000e220000000800 */
[----:B------:R-:W-:-:S07]  /*6360*/  LOP3.LUT R19, RZ, R5, RZ, 0x33, !PT ;  /* 0x00000005ff137212 */ /* 0x000fce00078e33ff */
[----:B------:R-:W0:Y:S01]  /*6370*/  LDC R28, c[0x0][0x610] ;  /* 0x00018400ff1c7b82 */ /* 0x000e220000000800 */
[----:B----4-:R-:W-:Y:S05]  /*6380*/  @!P0 BRA `(.L_x_161) ;  /* 0x0000000000288947 */ /* 0x010fea0003800000 */
[----:B---3--:R-:W3:Y:S02]  /*6390*/  LDC R0, c[0x0][0x64c] ;  /* 0x00019300ff007b82 */ /* 0x008ee40000000800 */
[----:B---3--:R-:W-:-:S05]  /*63a0*/  IADD3 R7, P0, R13, R0, RZ ;  /* 0x000000000d077210 */ /* 0x008fca0007f1e0ff */
        /* <DEDUP_REMOVED lines=8> */
.L_x_161:
[----:B------:R-:W4:Y:S01]  /*6430*/  LDC R4, c[0x0][0x65c] ;  /* 0x00019700ff047b82 */ /* 0x000f220000000800 */
[----:B--23--:R-:W-:Y:S01]  /*6440*/  SHF.R.U64 R0, R2, R21, R3 ;  /* 0x0000001502007219 */ /* 0x00cfe20000001203 */
[----:B-1----:R-:W-:Y:S01]  /*6450*/  VIADD R3, R14, 0xffffffff ;  /* 0xffffffff0e037836 */ /* 0x002fe20000000000 */
[----:B------:R-:W-:Y:S01]  /*6460*/  LOP3.LUT R19, R8, R19, RZ, 0xc0, !PT ;  /* 0x0000001308137212 */ /* 0x000fe200078ec0ff */
[----:B------:R-:W-:Y:S02]  /*6470*/  IMAD.MOV R12, RZ, RZ, -R12 ;  /* 0x000000ffff0c7224 */ /* 0x000fe400078e0a0c */
[----:B------:R-:W-:Y:S01]  /*6480*/  IMAD.MOV R2, RZ, RZ, -R0 ;  /* 0x000000ffff027224 */ /* 0x000fe200078e0a00 */
[----:B------:R-:W-:Y:S01]  /*6490*/  LOP3.LUT R3, R10, R3, RZ, 0xc0, !PT ;  /* 0x000000030a037212 */ /* 0x000fe200078ec0ff */
[----:B------:R-:W-:Y:S02]  /*64a0*/  IMAD R19, R24, R0, R19 ;  /* 0x0000000018137224 */ /* 0x000fe400078e0213 */
[----:B0-----:R-:W-:-:S04]  /*64b0*/  IMAD R0, R2, R25, R13 ;  /* 0x0000001902007224 */ /* 0x001fc800078e020d */
[----:B------:R-:W-:Y:S01]  /*64c0*/  IMAD R2, R0, R14, R3 ;  /* 0x0000000e00027224 */ /* 0x000fe200078e0203 */
[----:B----4-:R-:W-:Y:S01]  /*64d0*/  ISETP.NE.AND P0, PT, R4, 0x1, PT ;  /* 0x000000010400780c */ /* 0x010fe20003f05270 */
[----:B------:R-:W-:-:S05]  /*64e0*/  IMAD.MOV.U32 R4, RZ, RZ, 0x1 ;  /* 0x00000001ff047424 */ /* 0x000fca00078e00ff */
[----:B------:R-:W-:-:S07]  /*64f0*/  PRMT R0, R4, 0x7610, R0 ;  /* 0x0000761004007816 */ /* 0x000fce0000000000 */
[----:B------:R-:W-:-:S04]  /*6500*/  @P0 IMAD R22, R15, R12, R20 ;  /* 0x0000000c0f160224 */ /* 0x000fc800078e0214 */
[----:B------:R-:W-:-:S05]  /*6510*/  IMAD R19, R19, R28, R22 ;  /* 0x0000001c13137224 */ /* 0x000fca00078e0216 */
[----:B------:R-:W-:Y:S02]  /*6520*/  SEL R22, R2, R19, !P0 ;  /* 0x0000001302167207 */ /* 0x000fe40004000000 */
[----:B------:R-:W-:Y:S01]  /*6530*/  SEL R19, R19, R2, !P0 ;  /* 0x0000000213137207 */ /* 0x000fe20004000000 */
[----:B------:R-:W-:-:S07]  /*6540*/  IMAD.MOV.U32 R2, RZ, RZ, R11 ;  /* 0x000000ffff027224 */ /* 0x000fce00078e000b */
.L_x_159:
[----:B------:R-:W-:Y:S02]  /*6550*/  LOP3.LUT P0, RZ, R0, 0xff, RZ, 0xc0, !PT ;  /* 0x000000ff00ff7812 */ /* 0x000fe4000780c0ff */
[----:B------:R-:W-:-:S11]  /*6560*/  LOP3.LUT R101, R101, 0x1, RZ, 0x3c, !PT ;  /* 0x0000000165657812 */ /* 0x000fd600078e3cff */
[----:B------:R-:W-:Y:S05]  /*6570*/  @P0 BRA `(.L_x_162) ;  /* 0xffffffac00c40947 */ /* 0x000fea000383ffff */
[----:B------:R-:W-:Y:S05]  /*6580*/  EXIT ;  /* 0x000000000000794d */ /* 0x000fea0003800000 */
.L_x_13:
[----:B------:R-:W-:-:S08]  /*6590*/  ISETP.NE.AND P0, PT, R0, RZ, PT ;  /* 0x000000ff0000720c */ /* 0x000fd00003f05270 */
[----:B0-----:R-:W0:-:S00]  /*65a0*/  USETMAXREG.DEALLOC.CTAPOOL 0x28 ;  /* 0x00000028000079c8 */ /* 0x001e0000080e0500 */
[----:B------:R-:W-:Y:S05]  /*65b0*/  @P0 EXIT ;  /* 0x000000000000094d */ /* 0x000fea0003800000 */
[----:B0-----:R-:W-:Y:S01]  /*65c0*/  LOP3.LUT P0, RZ, R8, 0xff, RZ, 0xc0, !PT ;  /* 0x000000ff08ff7812 */ /* 0x001fe2000780c0ff */
[----:B------:R-:W-:Y:S02]  /*65d0*/  IMAD.MOV.U32 R0, RZ, RZ, 0x1 ;  /* 0x00000001ff007424 */ /* 0x000fe400078e00ff */
[----:B------:R-:W-:-:S10]  /*65e0*/  IMAD.MOV.U32 R7, RZ, RZ, RZ ;  /* 0x000000ffff077224 */ /* 0x000fd400078e00ff */
[----:B------:R-:W-:Y:S05]  /*65f0*/  @!P0 BRA `(.L_x_163) ;  /* 0x0000000c001c8947 */ /* 0x000fea0003800000 */
[----:B------:R-:W-:Y:S01]  /*6600*/  LOP3.LUT P0, RZ, R4, 0x1f, RZ, 0xc0, !PT ;  /* 0x0000001f04ff7812 */ /* 0x000fe2000780c0ff */
[----:B------:R-:W-:Y:S01]  /*6610*/  ULDC UR5, c[0x0][0x658] ;  /* 0x0001960000057ab9 */ /* 0x000fe20000000800 */
[----:B------:R-:W-:Y:S01]  /*6620*/  UMOV UR6, 0xffffffff ;  /* 0xffffffff00067882 */ /* 0x000fe20000000000 */
[----:B------:R-:W-:Y:S01]  /*6630*/  BSSY B0, `(.L_x_163) ;  /* 0x00000c3000007945 */ /* 0x000fe20003800000 */
[----:B------:R-:W-:Y:S01]  /*6640*/  USHF.L.U32 UR6, UR6, UR5, URZ ;  /* 0x0000000506067299 */ /* 0x000fe2000800063f */
[C---:B------:R-:W-:Y:S01]  /*6650*/  ISETP.NE.AND P2, PT, R3.reuse, RZ, PT ;  /* 0x000000ff0300720c */ /* 0x040fe20003f45270 */
[----:B------:R-:W-:Y:S01]  /*6660*/  IMAD.MOV.U32 R8, RZ, RZ, 0x1 ;  /* 0x00000001ff087424 */ /* 0x000fe200078e00ff */
[----:B------:R-:W-:Y:S01]  /*6670*/  ISETP.NE.OR P0, PT, R3, RZ, !P0 ;  /* 0x000000ff0300720c */ /* 0x000fe20004705670 */
[----:B------:R-:W-:Y:S01]  /*6680*/  IMAD.MOV.U32 R0, RZ, RZ, 0x1 ;  /* 0x00000001ff007424 */ /* 0x000fe200078e00ff */
[----:B------:R-:W-:Y:S01]  /*6690*/  LOP3.LUT R6, R16, 0x2, RZ, 0xfc, !PT ;  /* 0x0000000210067812 */ /* 0x000fe200078efcff */
[----:B------:R-:W-:Y:S01]  /*66a0*/  IMAD.MOV.U32 R7, RZ, RZ, RZ ;  /* 0x000000ffff077224 */ /* 0x000fe200078e00ff */
[----:B------:R-:W-:Y:S01]  /*66b0*/  ULDC UR4, c[0x0][0x600] ;  /* 0x0001800000047ab9 */ /* 0x000fe20000000800 */
[----:B------:R-:W-:Y:S01]  /*66c0*/  UMOV UR7, 0x1 ;  /* 0x0000000100077882 */ /* 0x000fe20000000000 */
[----:B------:R-:W-:-:S02]  /*66d0*/  UIADD3 UR19, UR40, 0x1, URZ ;  /* 0x0000000128137890 */ /* 0x000fc4000fffe03f */
[----:B------:R-:W-:Y:S02]  /*66e0*/  UIADD3 UR15, UR4, -0x1, URZ ;  /* 0xffffffff040f7890 */ /* 0x000fe4000fffe03f */
[----:B------:R-:W-:Y:S02]  /*66f0*/  USHF.L.U32 UR17, UR7, UR5, URZ ;  /* 0x0000000507117299 */ /* 0x000fe4000800063f */
[----:B------:R-:W-:Y:S01]  /*6700*/  ULOP3.LUT UR16, URZ, UR6, URZ, 0x33, !UPT ;  /* 0x000000063f107292 */ /* 0x000fe2000f8e333f */
[----:B------:R-:W-:-:S11]  /*6710*/  ULDC.64 UR20, c[0x0][0x198] ;  /* 0x0000660000147ab9 */ /* 0x000fd60000000a00 */
.L_x_175:
[----:B------:R-:W-:-:S03]  /*6720*/  UMOV UR4, 0xffffffff ;  /* 0xffffffff00047882 */ /* 0x000fc60000000000 */
[----:B------:R-:W-:Y:S05]  /*6730*/  BRA.DIV UR4, `(.L_x_164) ;  /* 0x0000000e04bc7947 */ /* 0x000fea000b800000 */
[----:B------:R-:W-:-:S13]  /*6740*/  ELECT P6, URZ, PT ;  /* 0x00000000003f782f */ /* 0x000fda00038c0000 */
.L_x_187:
[----:B------:R-:W0:Y:S01]  /*6750*/  LDC R3, c[0x0][0x28c] ;  /* 0x0000a300ff037b82 */ /* 0x000e220000000800 */
[----:B------:R-:W-:Y:S01]  /*6760*/  BSSY B1, `(.L_x_165) ;  /* 0x0000037000017945 */ /* 0x000fe20003800000 */
[----:B0-----:R-:W-:-:S13]  /*6770*/  ISETP.LT.OR P6, PT, R3, 0x1, !P6 ;  /* 0x000000010300780c */ /* 0x001fda00077c1670 */
[----:B------:R-:W-:Y:S05]  /*6780*/  @P6 BRA `(.L_x_166) ;  /* 0x0000000000d06947 */ /* 0x000fea0003800000 */
[----:B------:R-:W-:Y:S02]  /*6790*/  IMAD.SHL.U32 R22, R22, 0x80, RZ ;  /* 0x0000008016167824 */ /* 0x000fe400078e00ff */
[----:B------:R-:W-:Y:S02]  /*67a0*/  IMAD.SHL.U32 R19, R19, 0x40, RZ ;  /* 0x0000004013137824 */ /* 0x000fe400078e00ff */
[----:B------:R-:W-:Y:S02]  /*67b0*/  IMAD.MOV.U32 R12, RZ, RZ, RZ ;  /* 0x000000ffff0c7224 */ /* 0x000fe400078e00ff */
[----:B------:R-:W-:Y:S02]  /*67c0*/  IMAD.U32 R13, RZ, RZ, UR19 ;  /* 0x00000013ff0d7e24 */ /* 0x000fe4000f8e00ff */
[----:B------:R-:W-:Y:S02]  /*67d0*/  IMAD.MOV.U32 R3, RZ, RZ, R0 ;  /* 0x000000ffff037224 */ /* 0x000fe400078e0000 */
[----:B------:R-:W-:-:S07]  /*67e0*/  IMAD.MOV.U32 R4, RZ, RZ, R7 ;  /* 0x000000ffff047224 */ /* 0x000fce00078e0007 */
.L_x_170:
[----:B------:R-:W0:Y:S01]  /*67f0*/  S2R R10, SR_CgaCtaId ;  /* 0x00000000000a7919 */ /* 0x000e220000008800 */
[----:B------:R-:W-:Y:S01]  /*6800*/  MOV R5, 0x400 ;  /* 0x0000040000057802 */ /* 0x000fe20000000f00 */
[----:B------:R-:W1:Y:S03]  /*6810*/  @!P2 LDC R9, c[0x0][0x500] ;  /* 0x00014000ff09ab82 */ /* 0x000e660000000800 */
[----:B0-----:R-:W-:Y:S02]  /*6820*/  LEA R11, R10, R5, 0x18 ;  /* 0x000000050a0b7211 */ /* 0x001fe400078ec0ff */
[----:B------:R-:W-:-:S03]  /*6830*/  SHF.L.U32 R5, R3, 0x1f, RZ ;  /* 0x0000001f03057819 */ /* 0x000fc600000006ff */
[----:B------:R-:W-:-:S04]  /*6840*/  IMAD R10, R4, 0x8, R11 ;  /* 0x00000008040a7824 */ /* 0x000fc800078e020b */
[----:B------:R-:W0:Y:S02]  /*6850*/  SYNCS.PHASECHK.TRANS64.TRYWAIT P1, [R10+URZ+0x18], R5 ;  /* 0x000018050a0075a7 */ /* 0x000e24000802017f */
[----:B01----:R-:W-:Y:S05]  /*6860*/  @!P1 BRA `(.L_x_167) ;  /* 0x0000000c00909947 */ /* 0x003fea0003800000 */
.L_x_188:
[----:B0-----:R-:W-:Y:S01]  /*6870*/  PRMT R5, R6, 0x9910, RZ ;  /* 0x0000991006057816 */ /* 0x001fe200000000ff */
[----:B------:R0:W-:Y:S03]  /*6880*/  @!P2 SYNCS.ARRIVE.TRANS64 RZ, [R10+URZ], R9 ;  /* 0x000000090affa9a7 */ /* 0x0001e6000800003f */
[----:B------:R-:W-:-:S13]  /*6890*/  ISETP.NE.AND P1, PT, R5, 0x2, PT ;  /* 0x000000020500780c */ /* 0x000fda0003f25270 */
[----:B0-----:R-:W-:Y:S05]  /*68a0*/  @P1 BRA `(.L_x_168) ;  /* 0x0000000000041947 */ /* 0x001fea0003800000 */
[----:B------:R-:W-:Y:S01]  /*68b0*/  BPT.TRAP 0x1 ;  /* 0x000000040000795c */ /* 0x000fe20000300000 */
.L_x_168:
[----:B------:R-:W-:Y:S05]  /*68c0*/  @P0 BRA `(.L_x_169) ;  /* 0x0000000000040947 */ /* 0x000fea0003800000 */
[----:B------:R-:W-:Y:S01]  /*68d0*/  BPT.TRAP 0x1 ;  /* 0x000000040000795c */ /* 0x000fe20000300000 */
.L_x_169:
[--C-:B------:R-:W-:Y:S01]  /*68e0*/  IMAD R5, R4, 0x1000, R11.reuse ;  /* 0x0000100004057824 */ /* 0x100fe200078e020b */
[----:B------:R-:W-:Y:S01]  /*68f0*/  R2UR UR9, R10 ;  /* 0x000000000a0972ca */ /* 0x000fe200000e0000 */
[C---:B------:R-:W-:Y:S01]  /*6900*/  IMAD R11, R4.reuse, 0x2000, R11 ;  /* 0x00002000040b7824 */ /* 0x040fe200078e020b */
[----:B------:R-:W-:Y:S01]  /*6910*/  UIADD3 UR4, UP0, UR20, 0xf0, URZ ;  /* 0x000000f014047890 */ /* 0x000fe2000ff1e03f */
[----:B------:R-:W-:Y:S01]  /*6920*/  VIADD R13, R13, 0xffffffff ;  /* 0xffffffff0d0d7836 */ /* 0x000fe20000000000 */
[----:B------:R-:W-:Y:S01]  /*6930*/  R2UR UR5, R5 ;  /* 0x00000000050572ca */ /* 0x000fe200000e0000 */
[----:B------:R-:W-:Y:S01]  /*6940*/  UIADD3 UR22, UP1, UR20, 0x1f0, URZ ;  /* 0x000001f014167890 */ /* 0x000fe2000ff3e03f */
[----:B------:R-:W-:Y:S01]  /*6950*/  R2UR UR8, R11 ;  /* 0x000000000b0872ca */ /* 0x000fe200000e0000 */
[----:B------:R-:W-:Y:S01]  /*6960*/  VIADD R4, R4, 0x1 ;  /* 0x0000000104047836 */ /* 0x000fe20000000000 */
[----:B------:R-:W-:Y:S01]  /*6970*/  R2UR UR11, R19 ;  /* 0x00000000130b72ca */ /* 0x000fe200000e0000 */
[----:B------:R-:W-:Y:S01]  /*6980*/  UIADD3.X UR23, URZ, UR21, URZ, UP1, !UPT ;  /* 0x000000153f177290 */ /* 0x000fe20008ffe43f */
[----:B------:R-:W-:Y:S01]  /*6990*/  R2UR UR10, R12 ;  /* 0x000000000c0a72ca */ /* 0x000fe200000e0000 */
[----:B------:R-:W-:Y:S01]  /*69a0*/  UMOV UR6, 0x0 ;  /* 0x0000000000067882 */ /* 0x000fe20000000000 */
[----:B------:R-:W-:Y:S01]  /*69b0*/  R2UR UR12, R2 ;  /* 0x00000000020c72ca */ /* 0x000fe200000e0000 */
[----:B------:R-:W-:Y:S01]  /*69c0*/  UMOV UR7, 0x10000000 ;  /* 0x1000000000077882 */ /* 0x000fe20000000000 */
[----:B------:R-:W-:Y:S01]  /*69d0*/  R2UR UR18, R22 ;  /* 0x00000000161272ca */ /* 0x000fe200000e0000 */
[----:B------:R-:W-:Y:S01]  /*69e0*/  VIADD R12, R12, 0x20 ;  /* 0x000000200c0c7836 */ /* 0x000fe20000000000 */
[----:B------:R-:W-:Y:S01]  /*69f0*/  ISETP.GT.AND P3, PT, R13, 0x1, PT ;  /* 0x000000010d00780c */ /* 0x000fe20003f64270 */
[----:B------:R-:W-:Y:S01]  /*6a00*/  UIADD3 UR13, UR5, 0x100, URZ ;  /* 0x00000100050d7890 */ /* 0x000fe2000fffe03f */
[----:B------:R-:W-:Y:S01]  /*6a10*/  ISETP.NE.AND P1, PT, R4, 0x3, PT ;  /* 0x000000030400780c */ /* 0x000fe20003f25270 */
[----:B------:R-:W-:-:S02]  /*6a20*/  UIADD3.X UR5, URZ, UR21, URZ, UP0, !UPT ;  /* 0x000000153f057290 */ /* 0x000fc400087fe43f */
[----:B------:R-:W-:Y:S01]  /*6a30*/  UIADD3 UR14, UR8, 0x3100, URZ ;  /* 0x00003100080e7890 */ /* 0x000fe2000fffe03f */
[----:B------:R-:W-:Y:S02]  /*6a40*/  SEL R10, RZ, 0x1, P1 ;  /* 0x00000001ff0a7807 */ /* 0x000fe40000800000 */
[----:B------:R-:W-:Y:S01]  /*6a50*/  UMOV UR8, UR13 ;  /* 0x0000000d00087c82 */ /* 0x000fe20008000000 */
[----:B------:R-:W-:Y:S02]  /*6a60*/  SEL R4, R4, RZ, P1 ;  /* 0x000000ff04047207 */ /* 0x000fe40000800000 */
[----:B------:R-:W-:Y:S01]  /*6a70*/  LOP3.LUT R3, R3, R10, RZ, 0x3c, !PT ;  /* 0x0000000a03037212 */ /* 0x000fe200078e3cff */
[----:B------:R0:W-:Y:S02]  /*6a80*/  UTMALDG.3D [UR8], [UR4], desc[UR6] ;  /* 0x00000608040075b4 */ /* 0x0001e40008011000 */
[----:B0-----:R-:W-:Y:S01]  /*6a90*/  UMOV UR8, UR14 ;  /* 0x0000000e00087c82 */ /* 0x001fe20008000000 */
[----:B------:R-:W-:-:S02]  /*6aa0*/  UMOV UR11, UR18 ;  /* 0x00000012000b7c82 */ /* 0x000fc40008000000 */
[----:B------:R0:W-:Y:S02]  /*6ab0*/  UTMALDG.3D [UR8], [UR22], desc[UR6] ;  /* 0x00000608160075b4 */ /* 0x0001e40008011000 */
[----:B0-----:R-:W-:Y:S05]  /*6ac0*/  @P3 BRA `(.L_x_170) ;  /* 0xfffffffc00483947 */ /* 0x001fea000383ffff */
.L_x_166:
[----:B------:R-:W-:Y:S05]  /*6ad0*/  BSYNC B1 ;  /* 0x0000000000017941 */ /* 0x000fea0003800000 */
.L_x_165:
[----:B------:R-:W2:Y:S01]  /*6ae0*/  LDL.64 R10, [R1] ;  /* 0x00000000010a7983 */ /* 0x000ea20000100a00 */
[----:B------:R-:W-:Y:S01]  /*6af0*/  LOP3.LUT P4, RZ, R8, 0xff, RZ, 0xc0, !PT ;  /* 0x000000ff08ff7812 */ /* 0x000fe2000788c0ff */
[----:B------:R-:W-:Y:S01]  /*6b00*/  VIADD R4, R7, UR40 ;  /* 0x0000002807047c36 */ /* 0x000fe20008000000 */
[----:B------:R-:W-:Y:S01]  /*6b10*/  ULDC.64 UR4, c[0x0][0x650] ;  /* 0x0001940000047ab9 */ /* 0x000fe20000000a00 */
[----:B------:R-:W-:Y:S01]  /*6b20*/  IMAD.U32 R7, RZ, RZ, UR40 ;  /* 0x00000028ff077e24 */ /* 0x000fe2000f8e00ff */
[----:B------:R-:W-:Y:S01]  /*6b30*/  UISETP.GE.U32.AND UP0, UPT, UR40, 0x3, UPT ;  /* 0x000000032800788c */ /* 0x000fe2000bf06070 */
[----:B------:R-:W-:Y:S01]  /*6b40*/  BSSY B1, `(.L_x_171) ;  /* 0x000006f000017945 */ /* 0x000fe20003800000 */
[----:B------:R-:W-:Y:S01]  /*6b50*/  ISETP.GT.U32.AND P1, PT, R4, 0x2, PT ;  /* 0x000000020400780c */ /* 0x000fe20003f24070 */
[----:B------:R-:W-:Y:S01]  /*6b60*/  IMAD.MOV.U32 R19, RZ, RZ, -0x1 ;  /* 0xffffffffff137424 */ /* 0x000fe200078e00ff */
[----:B------:R-:W-:Y:S01]  /*6b70*/  PRMT R8, RZ, 0x7610, R8 ;  /* 0x00007610ff087816 */ /* 0x000fe20000000008 */
[----:B------:R-:W-:Y:S01]  /*6b80*/  IMAD.MOV.U32 R22, RZ, RZ, -0x1 ;  /* 0xffffffffff167424 */ /* 0x000fe200078e00ff */
[----:B------:R-:W-:-:S02]  /*6b90*/  ISETP.LT.U32.AND P1, PT, R7, 0x3, P1 ;  /* 0x000000030700780c */ /* 0x000fc40000f21070 */
[----:B------:R-:W-:Y:S01]  /*6ba0*/  PLOP3.LUT P3, PT, PT, PT, UP0, 0x80, 0x0 ;  /* 0x000000000000781c */ /* 0x000fe20003f6f008 */
[----:B------:R-:W0:Y:S01]  /*6bb0*/  @P4 S2R R3, SR_CgaCtaId ;  /* 0x0000000000034919 */ /* 0x000e220000008800 */
[----:B------:R-:W-:-:S04]  /*6bc0*/  @P4 MOV R2, 0x400 ;  /* 0x0000040000024802 */ /* 0x000fc80000000f00 */
[----:B0-----:R-:W-:Y:S01]  /*6bd0*/  @P4 LEA R5, R3, R2, 0x18 ;  /* 0x0000000203054211 */ /* 0x001fe200078ec0ff */
[----:B------:R-:W-:-:S03]  /*6be0*/  IMAD.WIDE.U32 R2, R4, -0x55555555, RZ ;  /* 0xaaaaaaab04027825 */ /* 0x000fc600078e00ff */
[----:B------:R0:W-:Y:S01]  /*6bf0*/  @P4 SYNCS.ARRIVE.TRANS64.A1T0 RZ, [R5+URZ+0x68], RZ ;  /* 0x000068ff05ff49a7 */ /* 0x0001e2000810003f */
[----:B------:R-:W-:Y:S01]  /*6c00*/  IMAD.MOV.U32 R2, RZ, RZ, -0x1 ;  /* 0xffffffffff027424 */ /* 0x000fe200078e00ff */
[----:B0-----:R-:W-:Y:S02]  /*6c10*/  SHF.R.U32.HI R5, RZ, 0x1, R3 ;  /* 0x00000001ff057819 */ /* 0x001fe40000011603 */
[----:B------:R-:W-:-:S03]  /*6c20*/  SEL R3, RZ, 0x1, !P1 ;  /* 0x00000001ff037807 */ /* 0x000fc60004800000 */
[----:B------:R-:W-:Y:S01]  /*6c30*/  IMAD R7, R5, -0x3, R4 ;  /* 0xfffffffd05077824 */ /* 0x000fe200078e0204 */
[----:B------:R-:W-:Y:S02]  /*6c40*/  LOP3.LUT R0, R0, R3, RZ, 0x3c, !PT ;  /* 0x0000000300007212 */ /* 0x000fe400078e3cff */
[----:B------:R-:W-:Y:S02]  /*6c50*/  PRMT R3, RZ, 0x7610, R3 ;  /* 0x00007610ff037816 */ /* 0x000fe40000000003 */
[----:B------:R-:W-:Y:S02]  /*6c60*/  @P3 LOP3.LUT R0, R0, 0x1, R5, 0x78, !PT ;  /* 0x0000000100003812 */ /* 0x000fe400078e7805 */
[----:B--2---:R-:W-:-:S04]  /*6c70*/  IADD3 R18, P4, R18, R10, RZ ;  /* 0x0000000a12127210 */ /* 0x004fc80007f9e0ff */
[----:B------:R-:W-:Y:S01]  /*6c80*/  ISETP.GE.U32.AND P1, PT, R18, UR4, PT ;  /* 0x0000000412007c0c */ /* 0x000fe2000bf26070 */
[----:B------:R-:W-:-:S05]  /*6c90*/  IMAD.X R17, R17, 0x1, R23, P4 ;  /* 0x0000000111117824 */ /* 0x000fca00020e0617 */
[----:B------:R-:W-:-:S13]  /*6ca0*/  ISETP.GE.U32.AND.EX P1, PT, R17, UR5, PT, P1 ;  /* 0x0000000511007c0c */ /* 0x000fda000bf26110 */
[----:B------:R-:W-:Y:S05]  /*6cb0*/  @P1 BRA `(.L_x_172) ;  /* 0x00000004005c1947 */ /* 0x000fea0003800000 */
[----:B------:R-:W0:Y:S01]  /*6cc0*/  S2R R11, SR_CTAID.X ;  /* 0x00000000000b7919 */ /* 0x000e220000002500 */
[----:B------:R-:W-:Y:S01]  /*6cd0*/  ULDC.64 UR4, c[0x0][0x628] ;  /* 0x00018a0000047ab9 */ /* 0x000fe20000000a00 */
[----:B------:R-:W1:Y:S01]  /*6ce0*/  LDC R12, c[0x0][0x144] ;  /* 0x00005100ff0c7b82 */ /* 0x000e620000000800 */
[----:B------:R-:W-:Y:S01]  /*6cf0*/  ISETP.NE.U32.AND P1, PT, RZ, UR4, PT ;  /* 0x00000004ff007c0c */ /* 0x000fe2000bf25070 */
[----:B------:R-:W2:Y:S01]  /*6d00*/  S2R R9, SR_CTAID.Y ;  /* 0x0000000000097919 */ /* 0x000ea20000002600 */
[----:B------:R-:W-:Y:S01]  /*6d10*/  ULDC UR6, c[0x0][0x150] ;  /* 0x0000540000067ab9 */ /* 0x000fe20000000800 */
[----:B------:R-:W-:Y:S01]  /*6d20*/  ULDC UR7, c[0x0][0x630] ;  /* 0x00018c0000077ab9 */ /* 0x000fe20000000800 */
[----:B------:R-:W-:Y:S01]  /*6d30*/  ISETP.NE.AND.EX P1, PT, RZ, UR5, PT, P1 ;  /* 0x00000005ff007c0c */ /* 0x000fe2000bf25310 */
[----:B------:R-:W-:Y:S01]  /*6d40*/  IMAD.MOV.U32 R2, RZ, RZ, R18 ;  /* 0x000000ffff027224 */ /* 0x000fe200078e0012 */
[----:B0-----:R-:W-:-:S05]  /*6d50*/  I2FP.F32.U32 R3, R11 ;  /* 0x0000000b00037245 */ /* 0x001fca0000201000 */
[----:B------:R-:W-:Y:S01]  /*6d60*/  FMUL R14, R3, UR6 ;  /* 0x00000006030e7c20 */ /* 0x000fe20008400000 */
[----:B------:R-:W-:-:S05]  /*6d70*/  IMAD.MOV.U32 R3, RZ, RZ, R17 ;  /* 0x000000ffff037224 */ /* 0x000fca00078e0011 */
[----:B--2---:R-:W-:Y:S05]  /*6d80*/  @!P1 BRA `(.L_x_173) ;  /* 0x0000000000289947 */ /* 0x004fea0003800000 */
[----:B------:R-:W-:Y:S02]  /*6d90*/  ULDC UR6, c[0x0][0x634] ;  /* 0x00018d0000067ab9 */ /* 0x000fe40000000800 */
[----:B------:R-:W-:-:S05]  /*6da0*/  IADD3 R3, P1, R18, UR6, RZ ;  /* 0x0000000612037c10 */ /* 0x000fca000ff3e0ff */
[----:B------:R-:W-:-:S04]  /*6db0*/  IMAD.X R13, RZ, RZ, R17, P1 ;  /* 0x000000ffff0d7224 */ /* 0x000fc800008e0611 */
[----:B------:R-:W-:-:S04]  /*6dc0*/  IMAD.WIDE.U32 R4, R13, UR4, RZ ;  /* 0x000000040d047c25 */ /* 0x000fc8000f8e00ff */
[----:B------:R-:W-:-:S04]  /*6dd0*/  IMAD.WIDE.U32 R4, P1, R3, UR5, R4 ;  /* 0x0000000503047c25 */ /* 0x000fc8000f820004 */
[----:B------:R-:W-:-:S04]  /*6de0*/  IMAD.WIDE.U32 R2, R3, UR4, RZ ;  /* 0x0000000403027c25 */ /* 0x000fc8000f8e00ff */
[----:B------:R-:W-:Y:S01]  /*6df0*/  IMAD.MOV.U32 R2, RZ, RZ, R5 ;  /* 0x000000ffff027224 */ /* 0x000fe200078e0005 */
[----:B------:R-:W-:Y:S01]  /*6e00*/  IADD3 RZ, P3, R3, R4, RZ ;  /* 0x0000000403ff7210 */ /* 0x000fe20007f7e0ff */
[----:B------:R-:W-:-:S04]  /*6e10*/  IMAD.X R3, RZ, RZ, RZ, P1 ;  /* 0x000000ffff037224 */ /* 0x000fc800008e06ff */
[----:B------:R-:W-:-:S08]  /*6e20*/  IMAD.WIDE.U32.X R2, R13, UR5, R2, P3 ;  /* 0x000000050d027c25 */ /* 0x000fd000098e0402 */
.L_x_173:
[--C-:B------:R-:W-:Y:S01]  /*6e30*/  SHF.R.U64 R10, R2, UR7, R3.reuse ;  /* 0x00000007020a7c19 */ /* 0x100fe20008001203 */
[----:B------:R-:W0:Y:S01]  /*6e40*/  F2I.U32.TRUNC.NTZ R14, R14 ;  /* 0x0000000e000e7305 */ /* 0x000e22000020f000 */
[----:B------:R-:W-:Y:S01]  /*6e50*/  SHF.R.U32.HI R2, RZ, UR7, R3 ;  /* 0x00000007ff027c19 */ /* 0x000fe20008011603 */
[----:B------:R-:W-:Y:S01]  /*6e60*/  ULDC.64 UR4, c[0x0][0x620] ;  /* 0x0001880000047ab9 */ /* 0x000fe20000000a00 */
[----:B------:R-:W-:Y:S01]  /*6e70*/  IADD3 R5, P1, RZ, -R10, RZ ;  /* 0x8000000aff057210 */ /* 0x000fe20007f3e0ff */
[----:B------:R-:W-:Y:S01]  /*6e80*/  IMAD.MOV.U32 R3, RZ, RZ, R17 ;  /* 0x000000ffff037224 */ /* 0x000fe200078e0011 */
[----:B------:R-:W-:-:S03]  /*6e90*/  ULDC.64 UR6, c[0x0][0x640] ;  /* 0x0001900000067ab9 */ /* 0x000fc60000000a00 */
[----:B------:R-:W-:Y:S01]  /*6ea0*/  IMAD.X R2, RZ, RZ, ~R2, P1 ;  /* 0x000000ffff027224 */ /* 0x000fe200008e0e02 */
[----:B------:R-:W-:-:S03]  /*6eb0*/  ISETP.NE.U32.AND P1, PT, RZ, UR6, PT ;  /* 0x00000006ff007c0c */ /* 0x000fc6000bf25070 */
[----:B------:R-:W-:Y:S01]  /*6ec0*/  IMAD R4, R2, UR4, RZ ;  /* 0x0000000402047c24 */ /* 0x000fe2000f8e02ff */
[----:B------:R-:W-:Y:S01]  /*6ed0*/  ISETP.NE.AND.EX P1, PT, RZ, UR7, PT, P1 ;  /* 0x00000007ff007c0c */ /* 0x000fe2000bf25310 */
[----:B------:R-:W-:-:S04]  /*6ee0*/  IMAD.MOV.U32 R2, RZ, RZ, R18 ;  /* 0x000000ffff027224 */ /* 0x000fc800078e0012 */
[----:B------:R-:W-:Y:S01]  /*6ef0*/  IMAD.WIDE.U32 R2, R5, UR4, R2 ;  /* 0x0000000405027c25 */ /* 0x000fe2000f8e0002 */
[----:B------:R-:W-:-:S03]  /*6f00*/  ULDC UR4, c[0x0][0x618] ;  /* 0x0001860000047ab9 */ /* 0x000fc60000000800 */
[----:B------:R-:W-:Y:S01]  /*6f10*/  IMAD R5, R5, UR5, R4 ;  /* 0x0000000505057c24 */ /* 0x000fe2000f8e0204 */
[----:B------:R-:W-:Y:S01]  /*6f20*/  ULDC UR5, c[0x0][0x154] ;  /* 0x0000550000057ab9 */ /* 0x000fe20000000800 */
[----:B0-----:R-:W-:Y:S02]  /*6f30*/  IMAD.MOV R4, RZ, RZ, -R14 ;  /* 0x000000ffff047224 */ /* 0x001fe400078e0a0e */
[----:B------:R-:W0:Y:S01]  /*6f40*/  LDC R14, c[0x0][0x148] ;  /* 0x00005200ff0e7b82 */ /* 0x000e220000000800 */
[----:B------:R-:W-:Y:S02]  /*6f50*/  IMAD.IADD R3, R3, 0x1, R5 ;  /* 0x0000000103037824 */ /* 0x000fe400078e0205 */
[----:B-1----:R-:W-:Y:S01]  /*6f60*/  IMAD R11, R12, R4, R11 ;  /* 0x000000040c0b7224 */ /* 0x002fe200078e020b */
[----:B------:R-:W-:Y:S02]  /*6f70*/  I2FP.F32.U32 R4, R9 ;  /* 0x0000000900047245 */ /* 0x000fe40000201000 */
[----:B------:R-:W-:-:S02]  /*6f80*/  SHF.R.U64 R12, R2, UR4, R3 ;  /* 0x00000004020c7c19 */ /* 0x000fc40008001203 */
[----:B------:R-:W-:Y:S01]  /*6f90*/  SHF.R.U32.HI R3, RZ, UR4, R3 ;  /* 0x00000004ff037c19 */ /* 0x000fe20008011603 */
[----:B------:R-:W-:Y:S01]  /*6fa0*/  FMUL R4, R4, UR5 ;  /* 0x0000000504047c20 */ /* 0x000fe20008400000 */
[----:B------:R-:W-:Y:S02]  /*6fb0*/  ULDC UR4, c[0x0][0x608] ;  /* 0x0001820000047ab9 */ /* 0x000fe40000000800 */
[--C-:B------:R-:W-:Y:S01]  /*6fc0*/  SHF.R.U64 R15, R12, UR4, R3.reuse ;  /* 0x000000040c0f7c19 */ /* 0x100fe20008001203 */
[----:B------:R1:W2:Y:S01]  /*6fd0*/  F2I.U32.TRUNC.NTZ R20, R4 ;  /* 0x0000000400147305 */ /* 0x0002a2000020f000 */
[----:B------:R-:W-:Y:S01]  /*6fe0*/  SHF.R.U32.HI R2, RZ, UR4, R3 ;  /* 0x00000004ff027c19 */ /* 0x000fe20008011603 */
[----:B------:R-:W-:-:S03]  /*6ff0*/  ULDC UR4, c[0x0][0x658] ;  /* 0x0001960000047ab9 */ /* 0x000fc60000000800 */
[--C-:B------:R-:W-:Y:S02]  /*7000*/  SHF.R.U64 R13, R15, UR4, R2.reuse ;  /* 0x000000040f0d7c19 */ /* 0x100fe40008001202 */
[----:B------:R-:W-:-:S03]  /*7010*/  SHF.R.U32.HI R19, RZ, UR4, R2 ;  /* 0x00000004ff137c19 */ /* 0x000fc60008011602 */
[----:B------:R-:W-:Y:S02]  /*7020*/  IMAD.MOV.U32 R2, RZ, RZ, R13 ;  /* 0x000000ffff027224 */ /* 0x000fe400078e000d */
[----:B------:R-:W-:Y:S01]  /*7030*/  IMAD.MOV.U32 R3, RZ, RZ, R19 ;  /* 0x000000ffff037224 */ /* 0x000fe200078e0013 */
[----:B-1----:R-:W-:Y:S06]  /*7040*/  @!P1 BRA `(.L_x_174) ;  /* 0x0000000000289947 */ /* 0x002fec0003800000 */
        /* <DEDUP_REMOVED lines=10> */
.L_x_174:
[----:B------:R-:W1:Y:S01]  /*70f0*/  LDC R4, c[0x0][0x65c] ;  /* 0x00019700ff047b82 */ /* 0x000e620000000800 */
[----:B------:R-:W-:Y:S01]  /*7100*/  ULDC UR4, c[0x0][0x648] ;  /* 0x0001920000047ab9 */ /* 0x000fe20000000800 */
[----:B------:R-:W-:Y:S01]  /*7110*/  LOP3.LUT R15, R15, UR16, RZ, 0xc0, !PT ;  /* 0x000000100f0f7c12 */ /* 0x000fe2000f8ec0ff */
[----:B--2---:R-:W-:Y:S01]  /*7120*/  IMAD.MOV R20, RZ, RZ, -R20 ;  /* 0x000000ffff147224 */ /* 0x004fe200078e0a14 */
[----:B------:R-:W-:Y:S01]  /*7130*/  SHF.R.U64 R2, R2, UR4, R3 ;  /* 0x0000000402027c19 */ /* 0x000fe20008001203 */
[----:B------:R-:W-:Y:S01]  /*7140*/  ULDC UR4, c[0x0][0x638] ;  /* 0x00018e0000047ab9 */ /* 0x000fe20000000800 */
[----:B------:R-:W-:Y:S01]  /*7150*/  LOP3.LUT R12, R12, UR15, RZ, 0xc0, !PT ;  /* 0x0000000f0c0c7c12 */ /* 0x000fe2000f8ec0ff */
[----:B------:R-:W-:Y:S01]  /*7160*/  ULDC UR5, c[0x0][0x610] ;  /* 0x0001840000057ab9 */ /* 0x000fe20000000800 */
[----:B------:R-:W-:Y:S01]  /*7170*/  IMAD.MOV.U32 R3, RZ, RZ, 0x1 ;  /* 0x00000001ff037424 */ /* 0x000fe200078e00ff */
[----:B-1----:R-:W-:Y:S01]  /*7180*/  ISETP.NE.AND P1, PT, R4, 0x1, PT ;  /* 0x000000010400780c */ /* 0x002fe20003f25270 */
[----:B------:R-:W-:-:S02]  /*7190*/  IMAD.MOV R4, RZ, RZ, -R2 ;  /* 0x000000ffff047224 */ /* 0x000fc400078e0a02 */
[----:B------:R-:W-:Y:S02]  /*71a0*/  IMAD R2, R2, UR17, R15 ;  /* 0x0000001102027c24 */ /* 0x000fe4000f8e020f */
[----:B------:R-:W-:Y:S01]  /*71b0*/  IMAD R13, R4, UR4, R13 ;  /* 0x00000004040d7c24 */ /* 0x000fe2000f8e020d */
[----:B------:R-:W-:-:S07]  /*71c0*/  ULDC UR4, c[0x0][0x600] ;  /* 0x0001800000047ab9 */ /* 0x000fce0000000800 */
[----:B0-----:R-:W-:-:S04]  /*71d0*/  @P1 IMAD R11, R14, R20, R9 ;  /* 0x000000140e0b1224 */ /* 0x001fc800078e0209 */
[----:B------:R-:W-:Y:S02]  /*71e0*/  IMAD R11, R2, UR5, R11 ;  /* 0x00000005020b7c24 */ /* 0x000fe4000f8e020b */
[----:B------:R-:W-:-:S05]  /*71f0*/  IMAD R2, R13, UR4, R12 ;  /* 0x000000040d027c24 */ /* 0x000fca000f8e020c */
[----:B------:R-:W-:Y:S02]  /*7200*/  SEL R22, R2, R11, !P1 ;  /* 0x0000000b02167207 */ /* 0x000fe40004800000 */
[----:B------:R-:W-:Y:S01]  /*7210*/  SEL R19, R11, R2, !P1 ;  /* 0x000000020b137207 */ /* 0x000fe20004800000 */
[----:B------:R-:W-:-:S07]  /*7220*/  IMAD.MOV.U32 R2, RZ, RZ, R10 ;  /* 0x000000ffff027224 */ /* 0x000fce00078e000a */
.L_x_172:
[----:B------:R-:W-:Y:S05]  /*7230*/  BSYNC B1 ;  /* 0x0000000000017941 */ /* 0x000fea0003800000 */
.L_x_171:
[----:B------:R-:W-:-:S13]  /*7240*/  LOP3.LUT P1, RZ, R3, 0xff, RZ, 0xc0, !PT ;  /* 0x000000ff03ff7812 */ /* 0x000fda000782c0ff */
[----:B------:R-:W-:Y:S05]  /*7250*/  @P1 BRA `(.L_x_175) ;  /* 0xfffffff400301947 */ /* 0x000fea000383ffff */
[----:B------:R-:W-:Y:S05]  /*7260*/  BSYNC B0 ;  /* 0x0000000000007941 */ /* 0x000fea0003800000 */
.L_x_163:
[----:B------:R-:W-:-:S03]  /*7270*/  UMOV UR4, 0xffffffff ;  /* 0xffffffff00047882 */ /* 0x000fc60000000000 */
[----:B------:R-:W-:Y:S05]  /*7280*/  BRA.DIV UR4, `(.L_x_176) ;  /* 0x00000006041c7947 */ /* 0x000fea000b800000 */
[----:B------:R-:W-:-:S13]  /*7290*/  ELECT P6, URZ, PT ;  /* 0x00000000003f782f */ /* 0x000fda00038c0000 */
.L_x_191:
[----:B------:R-:W-:Y:S04]  /*72a0*/  BSSY B0, `(.L_x_177) ;  /* 0x0000022000007945 */ /* 0x000fe80003800000 */
[----:B------:R-:W-:Y:S05]  /*72b0*/  @!P6 BRA `(.L_x_178) ;  /* 0x000000000080e947 */ /* 0x000fea0003800000 */
[----:B------:R-:W-:-:S04]  /*72c0*/  LOP3.LUT R16, R16, 0x2, RZ, 0xfc, !PT ;  /* 0x0000000210107812 */ /* 0x000fc800078efcff */
[----:B------:R-:W-:-:S13]  /*72d0*/  ISETP.NE.AND P0, PT, R16, 0x3, PT ;  /* 0x000000031000780c */ /* 0x000fda0003f05270 */
[----:B------:R-:W-:Y:S05]  /*72e0*/  @!P0 BRA `(.L_x_179) ;  /* 0x0000000000048947 */ /* 0x000fea0003800000 */
[----:B------:R-:W-:Y:S01]  /*72f0*/  BPT.TRAP 0x1 ;  /* 0x000000040000795c */ /* 0x000fe20000300000 */
.L_x_179:
[----:B------:R-:W0:Y:S01]  /*7300*/  S2R R3, SR_CgaCtaId ;  /* 0x0000000000037919 */ /* 0x000e220000008800 */
[----:B------:R-:W-:Y:S02]  /*7310*/  MOV R2, 0x400 ;  /* 0x0000040000027802 */ /* 0x000fe40000000f00 */
[----:B------:R-:W-:Y:S02]  /*7320*/  SHF.L.U32 R4, R0, 0x1f, RZ ;  /* 0x0000001f00047819 */ /* 0x000fe400000006ff */
[----:B0-----:R-:W-:-:S05]  /*7330*/  LEA R2, R3, R2, 0x18 ;  /* 0x0000000203027211 */ /* 0x001fca00078ec0ff */
[----:B------:R-:W-:-:S04]  /*7340*/  VIADD R2, R2, 0x18 ;  /* 0x0000001802027836 */ /* 0x000fc80000000000 */
[C---:B------:R-:W-:Y:S02]  /*7350*/  IMAD R9, R7.reuse, 0x8, R2 ;  /* 0x0000000807097824 */ /* 0x040fe400078e0202 */
[----:B------:R-:W-:Y:S02]  /*7360*/  VIADD R7, R7, 0x1 ;  /* 0x0000000107077836 */ /* 0x000fe40000000000 */
[----:B------:R-:W0:Y:S03]  /*7370*/  SYNCS.PHASECHK.TRANS64.TRYWAIT P0, [R9+URZ], R4 ;  /* 0x00000004090075a7 */ /* 0x000e26000800017f */
[----:B------:R-:W-:-:S04]  /*7380*/  ISETP.NE.AND P1, PT, R7, 0x3, PT ;  /* 0x000000030700780c */ /* 0x000fc80003f25270 */
[----:B------:R-:W-:Y:S02]  /*7390*/  SEL R3, RZ, 0x1, P1 ;  /* 0x00000001ff037807 */ /* 0x000fe40000800000 */
[----:B------:R-:W-:Y:S02]  /*73a0*/  SEL R7, R7, RZ, P1 ;  /* 0x000000ff07077207 */ /* 0x000fe40000800000 */
[----:B------:R-:W-:-:S03]  /*73b0*/  LOP3.LUT R11, R0, R3, RZ, 0x3c, !PT ;  /* 0x00000003000b7212 */ /* 0x000fc600078e3cff */
[----:B------:R-:W-:Y:S01]  /*73c0*/  IMAD R6, R7, 0x8, R2 ;  /* 0x0000000807067824 */ /* 0x000fe200078e0202 */
[----:B------:R-:W-:Y:S01]  /*73d0*/  SHF.L.U32 R5, R11, 0x1f, RZ ;  /* 0x0000001f0b057819 */ /* 0x000fe200000006ff */
[----:B0-----:R-:W-:Y:S06]  /*73e0*/  @!P0 BRA `(.L_x_180) ;  /* 0x0000000000e48947 */ /* 0x001fec0003800000 */
.L_x_192:
[----:B------:R-:W1:Y:S01]  /*73f0*/  SYNCS.PHASECHK.TRANS64.TRYWAIT P0, [R6+URZ], R5 ;  /* 0x00000005060075a7 */ /* 0x000e62000800017f */
[----:B------:R-:W-:-:S05]  /*7400*/  VIADD R0, R7, 0x1 ;  /* 0x0000000107007836 */ /* 0x000fca0000000000 */
[----:B------:R-:W-:-:S04]  /*7410*/  ISETP.NE.AND P1, PT, R0, 0x3, PT ;  /* 0x000000030000780c */ /* 0x000fc80003f25270 */
[----:B0-----:R-:W-:Y:S02]  /*7420*/  SEL R4, RZ, 0x1, P1 ;  /* 0x00000001ff047807 */ /* 0x001fe40000800000 */
[----:B------:R-:W-:Y:S02]  /*7430*/  SEL R3, R0, RZ, P1 ;  /* 0x000000ff00037207 */ /* 0x000fe40000800000 */
[----:B------:R-:W-:Y:S01]  /*7440*/  LOP3.LUT R0, R11, R4, RZ, 0x3c, !PT ;  /* 0x000000040b007212 */ /* 0x000fe200078e3cff */
[----:B-1----:R-:W-:Y:S06]  /*7450*/  @!P0 BRA `(.L_x_181) ;  /* 0x0000000000dc8947 */ /* 0x002fec0003800000 */
.L_x_193:
[----:B------:R-:W-:Y:S01]  /*7460*/  IMAD R3, R3, 0x8, R2 ;  /* 0x0000000803037824 */ /* 0x000fe200078e0202 */
[----:B------:R-:W-:-:S07]  /*7470*/  SHF.L.U32 R0, R0, 0x1f, RZ ;  /* 0x0000001f00007819 */ /* 0x000fce00000006ff */
.L_x_182:
[----:B-1----:R1:W2:Y:S02]  /*7480*/  SYNCS.PHASECHK.TRANS64.TRYWAIT P0, [R3+URZ], R0 ;  /* 0x00000000030075a7 */ /* 0x0022a4000800017f */
[----:B--2---:R-:W-:Y:S05]  /*7490*/  @!P0 NANOSLEEP.SYNCS 0x989680 ;  /* 0x009896800000895d */ /* 0x004fea0003900000 */
[----:B------:R-:W2:Y:S02]  /*74a0*/  @!P0 SYNCS.PHASECHK.TRANS64 P0, [R3+URZ], R0 ;  /* 0x00000000030085a7 */ /* 0x000ea4000800007f */
[----:B--2---:R-:W-:Y:S05]  /*74b0*/  @!P0 BRA `(.L_x_182) ;  /* 0xfffffffc00f08947 */ /* 0x004fea000383ffff */
.L_x_178:
[----:B------:R-:W-:Y:S05]  /*74c0*/  BSYNC B0 ;  /* 0x0000000000007941 */ /* 0x000fea0003800000 */
.L_x_177:
[----:B------:R-:W-:Y:S05]  /*74d0*/  EXIT ;  /* 0x000000000000794d */ /* 0x000fea0003800000 */
.L_x_15:
[----:B-1----:R1:W2:Y:S02]  /*74e0*/  SYNCS.PHASECHK.TRANS64.TRYWAIT P0, [R95+URZ], R0 ;  /* 0x000000005f0075a7 */ /* 0x0022a4000800017f */
[----:B--2---:R-:W-:Y:S05]  /*74f0*/  @!P0 NANOSLEEP.SYNCS 0x989680 ;  /* 0x009896800000895d */ /* 0x004fea0003900000 */
[----:B------:R-:W2:Y:S02]  /*7500*/  @!P0 SYNCS.PHASECHK.TRANS64 P0, [R95+URZ], R0 ;  /* 0x000000005f0085a7 */ /* 0x000ea4000800007f */
[----:B--2---:R-:W-:Y:S05]  /*7510*/  @!P0 BRA `(.L_x_15) ;  /* 0xfffffffc00f08947 */ /* 0x004fea000383ffff */
[----:B------:R-:W-:Y:S05]  /*7520*/  BRA `(.L_x_183) ;  /* 0xffffff9c00ec7947 */ /* 0x000fea000383ffff */
.L_x_20:
[----:B--2---:R2:W3:Y:S02]  /*7530*/  SYNCS.PHASECHK.TRANS64.TRYWAIT P1, [R3+URZ], R0 ;  /* 0x00000000030075a7 */ /* 0x0044e4000802017f */
[----:B---3--:R-:W-:Y:S05]  /*7540*/  @!P1 NANOSLEEP.SYNCS 0x989680 ;  /* 0x009896800000995d */ /* 0x008fea0003900000 */
[----:B------:R-:W3:Y:S02]  /*7550*/  @!P1 SYNCS.PHASECHK.TRANS64 P1, [R3+URZ], R0 ;  /* 0x00000000030095a7 */ /* 0x000ee4000802007f */
[----:B---3--:R-:W-:Y:S05]  /*7560*/  @!P1 BRA `(.L_x_20) ;  /* 0xfffffffc00f09947 */ /* 0x008fea000383ffff */
[----:B------:R-:W-:Y:S05]  /*7570*/  BRA `(.L_x_19) ;  /* 0xffffffa000507947 */ /* 0x000fea000383ffff */
.L_x_25:
[----:B--2---:R-:W-:-:S04]  /*7580*/  IMAD.U32 R4, RZ, RZ, UR4 ;  /* 0x00000004ff047e24 */ /* 0x004fc8000f8e00ff */
[----:B------:R2:W3:Y:S03]  /*7590*/  SYNCS.PHASECHK.TRANS64.TRYWAIT P1, [R4+URZ], R3 ;  /* 0x00000003040075a7 */ /* 0x0004e6000802017f */
[----:B---3--:R-:W-:Y:S05]  /*75a0*/  @!P1 NANOSLEEP.SYNCS 0x989680 ;  /* 0x009896800000995d */ /* 0x008fea0003900000 */
[----:B------:R-:W3:Y:S02]  /*75b0*/  @!P1 SYNCS.PHASECHK.TRANS64 P1, [R4+URZ], R3 ;  /* 0x00000003040095a7 */ /* 0x000ee4000802007f */
[----:B---3--:R-:W-:Y:S05]  /*75c0*/  @!P1 BRA `(.L_x_25) ;  /* 0xfffffffc00ec9947 */ /* 0x008fea000383ffff */
[----:B------:R-:W-:Y:S05]  /*75d0*/  BRA `(.L_x_24) ;  /* 0xffffffa000c87947 */ /* 0x000fea000383ffff */
.L_x_31:
[----:B---3--:R3:W4:Y:S02]  /*75e0*/  SYNCS.PHASECHK.TRANS64.TRYWAIT P0, [R95+URZ+0x10], R0 ;  /* 0x000010005f0075a7 */ /* 0x008724000800017f */
[----:B----4-:R-:W-:Y:S05]  /*75f0*/  @!P0 NANOSLEEP.SYNCS 0x989680 ;  /* 0x009896800000895d */ /* 0x010fea0003900000 */
[----:B------:R-:W4:Y:S02]  /*7600*/  @!P0 SYNCS.PHASECHK.TRANS64 P0, [R95+URZ+0x10], R0 ;  /* 0x000010005f0085a7 */ /* 0x000f24000800007f */
[----:B----4-:R-:W-:Y:S05]  /*7610*/  @!P0 BRA `(.L_x_31) ;  /* 0xfffffffc00f08947 */ /* 0x010fea000383ffff */
[----:B------:R-:W-:Y:S05]  /*7620*/  BRA `(.L_x_184) ;  /* 0xffffffa400c07947 */ /* 0x000fea000383ffff */
.L_x_164:
[----:B------:R-:W-:Y:S01]  /*7630*/  BSSY B1, `(.L_x_185) ;  /* 0x0000006000017945 */ /* 0x000fe20003800000 */
[----:B------:R-:W-:-:S07]  /*7640*/  IMAD.MOV.U32 R15, RZ, RZ, -0x1 ;  /* 0xffffffffff0f7424 */ /* 0x000fce00078e00ff */
[----:B-----5:R-:W-:Y:S05]  /*7650*/  WARPSYNC.COLLECTIVE R15, `(.L_x_186) ;  /* 0x000000000f0c7348 */ /* 0x020fea0003c00000 */
[----:B------:R-:W-:Y:S02]  /*7660*/  ELECT P6, UR62, PT ;  /* 0x00000000003e782f */ /* 0x000fe400038c0000 */
[----:B------:R-:W-:Y:S01]  /*7670*/  MOV R14, UR62 ;  /* 0x0000003e000e7c02 */ /* 0x000fe20008000f00 */
[----:B-----5:R-:W-:Y:S10]  /*7680*/  ENDCOLLECTIVE ;  /* 0x000000000000791b */ /* 0x020ff40003800000 */
.L_x_186:
[----:B------:R-:W-:Y:S05]  /*7690*/  BSYNC B1 ;  /* 0x0000000000017941 */ /* 0x000fea0003800000 */
.L_x_185:
[----:B------:R-:W-:Y:S05]  /*76a0*/  BRA `(.L_x_187) ;  /* 0xfffffff000287947 */ /* 0x000fea000383ffff */
.L_x_167:
[----:B0-----:R0:W1:Y:S02]  /*76b0*/  SYNCS.PHASECHK.TRANS64.TRYWAIT P1, [R10+URZ+0x18], R5 ;  /* 0x000018050a0075a7 */ /* 0x001064000802017f */
[----:B-1----:R-:W-:Y:S05]  /*76c0*/  @!P1 NANOSLEEP.SYNCS 0x989680 ;  /* 0x009896800000995d */ /* 0x002fea0003900000 */
[----:B------:R-:W1:Y:S02]  /*76d0*/  @!P1 SYNCS.PHASECHK.TRANS64 P1, [R10+URZ+0x18], R5 ;  /* 0x000018050a0095a7 */ /* 0x000e64000802007f */
[----:B-1----:R-:W-:Y:S05]  /*76e0*/  @!P1 BRA `(.L_x_167) ;  /* 0xfffffffc00f09947 */ /* 0x002fea000383ffff */
[----:B------:R-:W-:Y:S05]  /*76f0*/  BRA `(.L_x_188) ;  /* 0xfffffff0005c7947 */ /* 0x000fea000383ffff */
.L_x_176:
[----:B------:R-:W-:Y:S01]  /*7700*/  BSSY B0, `(.L_x_189) ;  /* 0x0000006000007945 */ /* 0x000fe20003800000 */
[----:B------:R-:W-:-:S07]  /*7710*/  IMAD.MOV.U32 R15, RZ, RZ, -0x1 ;  /* 0xffffffffff0f7424 */ /* 0x000fce00078e00ff */
[----:B-----5:R-:W-:Y:S05]  /*7720*/  WARPSYNC.COLLECTIVE R15, `(.L_x_190) ;  /* 0x000000000f0c7348 */ /* 0x020fea0003c00000 */
[----:B------:R-:W-:Y:S02]  /*7730*/  ELECT P6, UR62, PT ;  /* 0x00000000003e782f */ /* 0x000fe400038c0000 */
[----:B------:R-:W-:Y:S01]  /*7740*/  MOV R14, UR62 ;  /* 0x0000003e000e7c02 */ /* 0x000fe20008000f00 */
[----:B-----5:R-:W-:Y:S10]  /*7750*/  ENDCOLLECTIVE ;  /* 0x000000000000791b */ /* 0x020ff40003800000 */
.L_x_190:
[----:B------:R-:W-:Y:S05]  /*7760*/  BSYNC B0 ;  /* 0x0000000000007941 */ /* 0x000fea0003800000 */
.L_x_189:
[----:B------:R-:W-:Y:S05]  /*7770*/  BRA `(.L_x_191) ;  /* 0xfffffff800c87947 */ /* 0x000fea000383ffff */
.L_x_180:
[----:B0-----:R0:W1:Y:S02]  /*7780*/  SYNCS.PHASECHK.TRANS64.TRYWAIT P0, [R9+URZ], R4 ;  /* 0x00000004090075a7 */ /* 0x001064000800017f */
[----:B-1----:R-:W-:Y:S05]  /*7790*/  @!P0 NANOSLEEP.SYNCS 0x989680 ;  /* 0x009896800000895d */ /* 0x002fea0003900000 */
[----:B------:R-:W1:Y:S02]  /*77a0*/  @!P0 SYNCS.PHASECHK.TRANS64 P0, [R9+URZ], R4 ;  /* 0x00000004090085a7 */ /* 0x000e64000800007f */
[----:B-1----:R-:W-:Y:S05]  /*77b0*/  @!P0 BRA `(.L_x_180) ;  /* 0xfffffffc00f08947 */ /* 0x002fea000383ffff */
[----:B------:R-:W-:Y:S05]  /*77c0*/  BRA `(.L_x_192) ;  /* 0xfffffffc00087947 */ /* 0x000fea000383ffff */
.L_x_181:
[----:B0-----:R0:W1:Y:S02]  /*77d0*/  SYNCS.PHASECHK.TRANS64.TRYWAIT P0, [R6+URZ], R5 ;  /* 0x00000005060075a7 */ /* 0x001064000800017f */
[----:B-1----:R-:W-:Y:S05]  /*77e0*/  @!P0 NANOSLEEP.SYNCS 0x989680 ;  /* 0x009896800000895d */ /* 0x002fea0003900000 */
[----:B------:R-:W1:Y:S02]  /*77f0*/  @!P0 SYNCS.PHASECHK.TRANS64 P0, [R6+URZ], R5 ;  /* 0x00000005060085a7 */ /* 0x000e64000800007f */
[----:B-1----:R-:W-:Y:S05]  /*7800*/  @!P0 BRA `(.L_x_181) ;  /* 0xfffffffc00f08947 */ /* 0x002fea000383ffff */
[----:B------:R-:W-:Y:S05]  /*7810*/  BRA `(.L_x_193) ;  /* 0xfffffffc00107947 */ /* 0x000fea000383ffff */
.L_x_194:
[----:B------:R-:W-:-:S00]  /*7820*/  BRA `(.L_x_194) ;  /* 0xfffffffc00fc7947 */ /* 0x000fc0000383ffff */
[----:B------:R-:W-:-:S00]  /*7830*/  NOP ;  /* 0x0000000000007918 */ /* 0x000fc00000000000 */
        /* <DEDUP_REMOVED lines=12> */
.L_x_195:


//--------------------- .nv.global.init           --------------------------
	.section	.nv.global.init,"aw",@progbits
.nv.global.init:
	.type		$str$22,@object
	.size		$str$22,($str$23 - $str$22)
$str$22:
        /*0000*/ 	.byte	0x6b, 0x5f, 0x74, 0x69, 0x6c, 0x65, 0x5f, 0x63, 0x6f, 0x75, 0x6e, 0x74, 0x20, 0x3e, 0x3d, 0x20
        /*0010*/ 	.byte	0x31, 0x00
	.type		$str$23,@object
	.size		$str$23,(__unnamed_1 - $str$23)
$str$23:
        /*0012*/ 	.byte	0x2f, 0x74, 0x6d, 0x70, 0x2f, 0x63, 0x75, 0x74, 0x6c, 0x61, 0x73, 0x73, 0x5f, 0x73, 0x77, 0x65
        /*0022*/ 	.byte	0x65, 0x70, 0x5f, 0x73, 0x72, 0x63, 0x2f, 0x69, 0x6e, 0x63, 0x6c, 0x75, 0x64, 0x65, 0x2f, 0x63
        /*0032*/ 	.byte	0x75, 0x74, 0x6c, 0x61, 0x73, 0x73, 0x2f, 0x67, 0x65, 0x6d, 0x6d, 0x2f, 0x63, 0x6f, 0x6c, 0x6c
        /*0042*/ 	.byte	0x65, 0x63, 0x74, 0x69, 0x76, 0x65, 0x2f, 0x73, 0x6d, 0x39, 0x30, 0x5f, 0x6d, 0x6d, 0x61, 0x5f
        /*0052*/ 	.byte	0x74, 0x6d, 0x61, 0x5f, 0x67, 0x6d, 0x6d, 0x61, 0x5f, 0x73, 0x73, 0x5f, 0x77, 0x61, 0x72, 0x70
        /*0062*/ 	.byte	0x73, 0x70, 0x65, 0x63, 0x69, 0x61, 0x6c, 0x69, 0x7a, 0x65, 0x64, 0x2e, 0x68, 0x70, 0x70, 0x00
	.type		__unnamed_1,@object
	.size		__unnamed_1,(.L_0 - __unnamed_1)
__unnamed_1:
        /*0072*/ 	.byte	0x76, 0x6f, 0x69, 0x64, 0x20, 0x63, 0x75, 0x74, 0x6c, 0x61, 0x73, 0x73, 0x3a, 0x3a, 0x67, 0x65
        /* <DEDUP_REMOVED lines=180> */
        /*0bc2*/ 	.byte	0x00
.L_0:


//--------------------- .nv.shared._ZN7cutlass13device_kernelINS_4gemm6kernel13GemmUniversalIN4cute5tupleIJiiiiEEENS1_10collective13CollectiveMmaINS1_34MainloopSm90TmaGmmaWarpSpecializedILi3ENS5_IJNS4_1CILi1EEESB_SB_EEENS1_32KernelTmaWarpSpecializedPingpongEEENS5_IJNSA_ILi64EEENSA_ILi128EEENSA_ILi32EEEEEENS_10bfloat16_tENS5_IJlSB_lEEESJ_SK_NS4_8TiledMMAINS4_8MMA_AtomIJNS4_4SM904GMMA28MMA_64x128x16_F32BF16BF16_SSILNSO_5MajorE0ELSQ_0ELNSO_7ScaleInE1ELSR_1EEEEEENS4_6LayoutISC_NS5_IJNSA_ILi0EEESV_SV_EEEEENS5_IJNS4_10UnderscoreESY_SY_EEEEENS4_13SM90_TMA_LOADENS4_14ComposedLayoutINS4_7SwizzleILi2ELi4ELi3EEENS4_18smem_ptr_flag_bitsILi16EEENSU_INS5_IJNSA_ILi8EEESH_EEENS5_IJSH_SB_EEEEEEEvNS4_8identityES11_S1B_vS1C_EENS_8epilogue10collective6detail29Sm90TmaWarpSpecializedAdapterINS1F_15DefaultEpilogueISJ_SK_SK_NS1E_6thread17LinearCombinationISJ_Li1EffLNS1J_9ScaleType4KindE0ELNS_15FloatRoundStyleE2ESJ_EENS1_15EpilogueDefaultEEEEEvvEEEEvNT_6ParamsE --------------------------
	.section	.nv.shared._ZN7cutlass13device_kernelINS_4gemm6kernel13GemmUniversalIN4cute5tupleIJiiiiEEENS1_10collective13CollectiveMmaINS1_34MainloopSm90TmaGmmaWarpSpecializedILi3ENS5_IJNS4_1CILi1EEESB_SB_EEENS1_32KernelTmaWarpSpecializedPingpongEEENS5_IJNSA_ILi64EEENSA_ILi128EEENSA_ILi32EEEEEENS_10bfloat16_tENS5_IJlSB_lEEESJ_SK_NS4_8TiledMMAINS4_8MMA_AtomIJNS4_4SM904GMMA28MMA_64x128x16_F32BF16BF16_SSILNSO_5MajorE0ELSQ_0ELNSO_7ScaleInE1ELSR_1EEEEEENS4_6LayoutISC_NS5_IJNSA_ILi0EEESV_SV_EEEEENS5_IJNS4_10UnderscoreESY_SY_EEEEENS4_13SM90_TMA_LOADENS4_14ComposedLayoutINS4_7SwizzleILi2ELi4ELi3EEENS4_18smem_ptr_flag_bitsILi16EEENSU_INS5_IJNSA_ILi8EEESH_EEENS5_IJSH_SB_EEEEEEEvNS4_8identityES11_S1B_vS1C_EENS_8epilogue10collective6detail29Sm90TmaWarpSpecializedAdapterINS1F_15DefaultEpilogueISJ_SK_SK_NS1E_6thread17LinearCombinationISJ_Li1EffLNS1J_9ScaleType4KindE0ELNS_15FloatRoundStyleE2ESJ_EENS1_15EpilogueDefaultEEEEEvvEEEEvNT_6ParamsE,"aw",@nobits
	.sectionflags	@""
	.align	16
	.zero		1024


//--------------------- .nv.shared.reserved.0     --------------------------
	.section	.nv.shared.reserved.0,"aw",@nobits
	.weak		__nv_reservedSMEM_offset_0_alias
	.size		__nv_reservedSMEM_offset_0_alias, 0, 0
	.other		__nv_reservedSMEM_offset_0_alias,@"STO_CUDA_RESERVED_SHARED STV_DEFAULT"
__nv_reservedSMEM_offset_0_alias:
	.zero		0


//--------------------- .nv.global                --------------------------
	.section	.nv.global,"aw",@nobits
.nv.global:
	.type		_ZN40_INTERNAL_c1b8bf3a_4_k_cu_6b79d36a_250974cute1_E,@object
	.size		_ZN40_INTERNAL_c1b8bf3a_4_k_cu_6b79d36a_250974cute1_E,(_ZN40_INTERNAL_c1b8bf3a_4_k_cu_6b79d36a_250974cuda3std3__45__cpo6cbeginE - _ZN40_INTERNAL_c1b8bf3a_4_k_cu_6b79d36a_250974cute1_E)
_ZN40_INTERNAL_c1b8bf3a_4_k_cu_6b79d36a_250974cute1_E:
	.zero		1
	.type		_ZN40_INTERNAL_c1b8bf3a_4_k_cu_6b79d36a_250974cuda3std3__45__cpo6cbeginE,@object
	.size		_ZN40_INTERNAL_c1b8bf3a_4_k_cu_6b79d36a_250974cuda3std3__45__cpo6cbeginE,(_ZN40_INTERNAL_c1b8bf3a_4_k_cu_6b79d36a_250974cuda3std3__48in_placeE - _ZN40_INTERNAL_c1b8bf3a_4_k_cu_6b79d36a_250974cuda3std3__45__cpo6cbeginE)
_ZN40_INTERNAL_c1b8bf3a_4_k_cu_6b79d36a_250974cuda3std3__45__cpo6cbeginE:
	.zero		1
	.type		_ZN40_INTERNAL_c1b8bf3a_4_k_cu_6b79d36a_250974cuda3std3__48in_placeE,@object
	.size		_ZN40_INTERNAL_c1b8bf3a_4_k_cu_6b79d36a_250974cuda3std3__48in_placeE,(_ZN40_INTERNAL_c1b8bf3a_4_k_cu_6b79d36a_250974cuda3std6ranges3__45__cpo9iter_moveE - _ZN40_INTERNAL_c1b8bf3a_4_k_cu_6b79d36a_250974cuda3std3__48in_placeE)
_ZN40_INTERNAL_c1b8bf3a_4_k_cu_6b79d36a_250974cuda3std3__48in_placeE:
	.zero		1
	.type		_ZN40_INTERNAL_c1b8bf3a_4_k_cu_6b79d36a_250974cuda3std6ranges3__45__cpo9iter_moveE,@object
	.size		_ZN40_INTERNAL_c1b8bf3a_4_k_cu_6b79d36a_250974cuda3std6ranges3__45__cpo9iter_moveE,(_ZN40_INTERNAL_c1b8bf3a_4_k_cu_6b79d36a_250974cuda3std3__45__cpo5beginE - _ZN40_INTERNAL_c1b8bf3a_4_k_cu_6b79d36a_250974cuda3std6ranges3__45__cpo9iter_moveE)
_ZN40_INTERNAL_c1b8bf3a_4_k_cu_6b79d36a_250974cuda3std6ranges3__45__cpo9iter_moveE:
	.zero		1
	.type		_ZN40_INTERNAL_c1b8bf3a_4_k_cu_6b79d36a_250974cuda3std3__45__cpo5beginE,@object
	.size		_ZN40_INTERNAL_c1b8bf3a_4_k_cu_6b79d36a_250974cuda3std3__45__cpo5beginE,(_ZN40_INTERNAL_c1b8bf3a_4_k_cu_6b79d36a_250974cuda3std3__442_GLOBAL__N__c1b8bf3a_4_k_cu_6b79d36a_250976ignoreE - _ZN40_INTERNAL_c1b8bf3a_4_k_cu_6b79d36a_250974cuda3std3__45__cpo5beginE)
_ZN40_INTERNAL_c1b8bf3a_4_k_cu_6b79d36a_250974cuda3std3__45__cpo5beginE:
	.zero		1
	.type		_ZN40_INTERNAL_c1b8bf3a_4_k_cu_6b79d36a_250974cuda3std3__442_GLOBAL__N__c1b8bf3a_4_k_cu_6b79d36a_250976ignoreE,@object
	.size		_ZN40_INTERNAL_c1b8bf3a_4_k_cu_6b79d36a_250974cuda3std3__442_GLOBAL__N__c1b8bf3a_4_k_cu_6b79d36a_250976ignoreE,(_ZN40_INTERNAL_c1b8bf3a_4_k_cu_6b79d36a_250974cute7productE - _ZN40_INTERNAL_c1b8bf3a_4_k_cu_6b79d36a_250974cuda3std3__442_GLOBAL__N__c1b8bf3a_4_k_cu_6b79d36a_250976ignoreE)
_ZN40_INTERNAL_c1b8bf3a_4_k_cu_6b79d36a_250974cuda3std3__442_GLOBAL__N__c1b8bf3a_4_k_cu_6b79d36a_250976ignoreE:
	.zero		1
	.type		_ZN40_INTERNAL_c1b8bf3a_4_k_cu_6b79d36a_250974cute7productE,@object
	.size		_ZN40_INTERNAL_c1b8bf3a_4_k_cu_6b79d36a_250974cute7productE,(_ZN40_INTERNAL_c1b8bf3a_4_k_cu_6b79d36a_250974cuda3std3__45__cpo3endE - _ZN40_INTERNAL_c1b8bf3a_4_k_cu_6b79d36a_250974cute7productE)
_ZN40_INTERNAL_c1b8bf3a_4_k_cu_6b79d36a_250974cute7productE:
	.zero		1
	.type		_ZN40_INTERNAL_c1b8bf3a_4_k_cu_6b79d36a_250974cuda3std3__45__cpo3endE,@object
	.size		_ZN40_INTERNAL_c1b8bf3a_4_k_cu_6b79d36a_250974cuda3std3__45__cpo3endE,(_ZN40_INTERNAL_c1b8bf3a_4_k_cu_6b79d36a_250974cuda3std3__419piecewise_constructE - _ZN40_INTERNAL_c1b8bf3a_4_k_cu_6b79d36a_250974cuda3std3__45__cpo3endE)
_ZN40_INTERNAL_c1b8bf3a_4_k_cu_6b79d36a_250974cuda3std3__45__cpo3endE:
	.zero		1
	.type		_ZN40_INTERNAL_c1b8bf3a_4_k_cu_6b79d36a_250974cuda3std3__419piecewise_constructE,@object
	.size		_ZN40_INTERNAL_c1b8bf3a_4_k_cu_6b79d36a_250974cuda3std3__419piecewise_constructE,(_ZN40_INTERNAL_c1b8bf3a_4_k_cu_6b79d36a_250974cuda3std3__45__cpo4cendE - _ZN40_INTERNAL_c1b8bf3a_4_k_cu_6b79d36a_250974cuda3std3__419piecewise_constructE)
_ZN40_INTERNAL_c1b8bf3a_4_k_cu_6b79d36a_250974cuda3std3__419piecewise_constructE:
	.zero		1
	.type		_ZN40_INTERNAL_c1b8bf3a_4_k_cu_6b79d36a_250974cuda3std3__45__cpo4cendE,@object
	.size		_ZN40_INTERNAL_c1b8bf3a_4_k_cu_6b79d36a_250974cuda3std3__45__cpo4cendE,(_ZN40_INTERNAL_c1b8bf3a_4_k_cu_6b79d36a_250974cuda3std6ranges3__45__cpo4swapE - _ZN40_INTERNAL_c1b8bf3a_4_k_cu_6b79d36a_250974cuda3std3__45__cpo4cendE)
_ZN40_INTERNAL_c1b8bf3a_4_k_cu_6b79d36a_250974cuda3std3__45__cpo4cendE:
	.zero		1
	.type		_ZN40_INTERNAL_c1b8bf3a_4_k_cu_6b79d36a_250974cuda3std6ranges3__45__cpo4swapE,@object
	.size		_ZN40_INTERNAL_c1b8bf3a_4_k_cu_6b79d36a_250974cuda3std6ranges3__45__cpo4swapE,(.L_8 - _ZN40_INTERNAL_c1b8bf3a_4_k_cu_6b79d36a_250974cuda3std6ranges3__45__cpo4swapE)
_ZN40_INTERNAL_c1b8bf3a_4_k_cu_6b79d36a_250974cuda3std6ranges3__45__cpo4swapE:
	.zero		1
.L_8:


//--------------------- .nv.constant0._ZN7cutlass13device_kernelINS_4gemm6kernel13GemmUniversalIN4cute5tupleIJiiiiEEENS1_10collective13CollectiveMmaINS1_34MainloopSm90TmaGmmaWarpSpecializedILi3ENS5_IJNS4_1CILi1EEESB_SB_EEENS1_32KernelTmaWarpSpecializedPingpongEEENS5_IJNSA_ILi64EEENSA_ILi128EEENSA_ILi32EEEEEENS_10bfloat16_tENS5_IJlSB_lEEESJ_SK_NS4_8TiledMMAINS4_8MMA_AtomIJNS4_4SM904GMMA28MMA_64x128x16_F32BF16BF16_SSILNSO_5MajorE0ELSQ_0ELNSO_7ScaleInE1ELSR_1EEEEEENS4_6LayoutISC_NS5_IJNSA_ILi0EEESV_SV_EEEEENS5_IJNS4_10UnderscoreESY_SY_EEEEENS4_13SM90_TMA_LOADENS4_14ComposedLayoutINS4_7SwizzleILi2ELi4ELi3EEENS4_18smem_ptr_flag_bitsILi16EEENSU_INS5_IJNSA_ILi8EEESH_EEENS5_IJSH_SB_EEEEEEEvNS4_8identityES11_S1B_vS1C_EENS_8epilogue10collective6detail29Sm90TmaWarpSpecializedAdapterINS1F_15DefaultEpilogueISJ_SK_SK_NS1E_6thread17LinearCombinationISJ_Li1EffLNS1J_9ScaleType4KindE0ELNS_15FloatRoundStyleE2ESJ_EENS1_15EpilogueDefaultEEEEEvvEEEEvNT_6ParamsE --------------------------
	.section	.nv.constant0._ZN7cutlass13device_kernelINS_4gemm6kernel13GemmUniversalIN4cute5tupleIJiiiiEEENS1_10collective13CollectiveMmaINS1_34MainloopSm90TmaGmmaWarpSpecializedILi3ENS5_IJNS4_1CILi1EEESB_SB_EEENS1_32KernelTmaWarpSpecializedPingpongEEENS5_IJNSA_ILi64EEENSA_ILi128EEENSA_ILi32EEEEEENS_10bfloat16_tENS5_IJlSB_lEEESJ_SK_NS4_8TiledMMAINS4_8MMA_AtomIJNS4_4SM904GMMA28MMA_64x128x16_F32BF16BF16_SSILNSO_5MajorE0ELSQ_0ELNSO_7ScaleInE1ELSR_1EEEEEENS4_6LayoutISC_NS5_IJNSA_ILi0EEESV_SV_EEEEENS5_IJNS4_10UnderscoreESY_SY_EEEEENS4_13SM90_TMA_LOADENS4_14ComposedLayoutINS4_7SwizzleILi2ELi4ELi3EEENS4_18smem_ptr_flag_bitsILi16EEENSU_INS5_IJNSA_ILi8EEESH_EEENS5_IJSH_SB_EEEEEEEvNS4_8identityES11_S1B_vS1C_EENS_8epilogue10collective6detail29Sm90TmaWarpSpecializedAdapterINS1F_15DefaultEpilogueISJ_SK_SK_NS1E_6thread17LinearCombinationISJ_Li1EffLNS1J_9ScaleType4KindE0ELNS_15FloatRoundStyleE2ESJ_EENS1_15EpilogueDefaultEEEEEvvEEEEvNT_6ParamsE,"a",@progbits
	.sectionflags	@""
	.align	4
.nv.constant0._ZN7cutlass13device_kernelINS_4gemm6kernel13GemmUniversalIN4cute5tupleIJiiiiEEENS1_10collective13CollectiveMmaINS1_34MainloopSm90TmaGmmaWarpSpecializedILi3ENS5_IJNS4_1CILi1EEESB_SB_EEENS1_32KernelTmaWarpSpecializedPingpongEEENS5_IJNSA_ILi64EEENSA_ILi128EEENSA_ILi32EEEEEENS_10bfloat16_tENS5_IJlSB_lEEESJ_SK_NS4_8TiledMMAINS4_8MMA_AtomIJNS4_4SM904GMMA28MMA_64x128x16_F32BF16BF16_SSILNSO_5MajorE0ELSQ_0ELNSO_7ScaleInE1ELSR_1EEEEEENS4_6LayoutISC_NS5_IJNSA_ILi0EEESV_SV_EEEEENS5_IJNS4_10UnderscoreESY_SY_EEEEENS4_13SM90_TMA_LOADENS4_14ComposedLayoutINS4_7SwizzleILi2ELi4ELi3EEENS4_18smem_ptr_flag_bitsILi16EEENSU_INS5_IJNSA_ILi8EEESH_EEENS5_IJSH_SB_EEEEEEEvNS4_8identityES11_S1B_vS1C_EENS_8epilogue10collective6detail29Sm90TmaWarpSpecializedAdapterINS1F_15DefaultEpilogueISJ_SK_SK_NS1E_6thread17LinearCombinationISJ_Li1EffLNS1J_9ScaleType4KindE0ELNS_15FloatRoundStyleE2ESJ_EENS1_15EpilogueDefaultEEEEEvvEEEEvNT_6ParamsE:
	.zero		1664


//--------------------- SYMBOLS --------------------------

	.type		.nv.reservedSmem.offset0,@object
	.size		.nv.reservedSmem.offset0,0x4
	.type		__assertfail,@function
